	.target	sm_90a

	.elftype	@"ET_EXEC"


//--------------------- .note.nv.tkinfo           --------------------------
	.section	.note.nv.tkinfo,"",@"SHT_NOTE"
	.sectionflags	@"SHF_NOTE_NV_TKINFO"
	.tkinfo
        /*0018*/ 	.word	0x00000002
        /*0030*/ 	.string	""
        /*0030*/ 	.string	"ptxas"
        /*0030*/ 	.string	"Cuda compilation tools, release 13.0, V13.0.88"
        /*0030*/ 	.string	"Build cuda_13.0.r13.0/compiler.36424714_0"
        /*0030*/ 	.string	"-arch sm_90a -m 64 "



//--------------------- .note.nv.cuinfo           --------------------------
	.section	.note.nv.cuinfo,"",@"SHT_NOTE"
	.sectionflags	@"SHF_NOTE_NV_CUINFO"
        /*0018*/ 	.short	0x0002
        /*001a*/ 	.short	0x005a
        /*001c*/ 	.short	0x0082
	.zero		2


//--------------------- .nv.info                  --------------------------
	.section	.nv.info,"",@"SHT_CUDA_INFO"
	.align	4


	//----- nvinfo : EIATTR_REGCOUNT
	.align		4
        /*0000*/ 	.byte	0x04, 0x2f
        /*0002*/ 	.short	(.L_12 - .L_11)
	.align		4
.L_11:
        /*0004*/ 	.word	index@(_ZN7cutlass13device_kernelIN5flash19enable_sm80_to_sm89INS1_16FlashAttnFwdSm80INS1_25CollectiveMainloopFwdSm80ILi4ELi1ELb0EN4cute5tupleIJNS5_1CILi128EEENS7_ILi80EEENS7_ILi64EEEEEELi64ENS_10bfloat16_tEfNS_4arch4Sm80ELb1ELb0ELb1ELb1ELb0ELb1ELb1ELb1EEENS1_21CollectiveEpilogueFwdINS6_IJS8_SA_S9_EEENS6_IJNS7_ILi1EEESI_SI_EEESC_SE_Li128ELb1ELb1ELb1ELb0EEENS1_36VarlenDynamicPersistentTileSchedulerILi128ELi80ELi128ELi128ELb1ELb1ELb0ELb1ELb1ELb1EEEEEEEEEvNT_6ParamsE)
        /*0008*/ 	.word	0x00000004


	//----- nvinfo : EIATTR_FRAME_SIZE
	.align		4
.L_12:
        /*000c*/ 	.byte	0x04, 0x11
        /*000e*/ 	.short	(.L_14 - .L_13)
	.align		4
.L_13:
        /*0010*/ 	.word	index@(_ZN7cutlass13device_kernelIN5flash19enable_sm80_to_sm89INS1_16FlashAttnFwdSm80INS1_25CollectiveMainloopFwdSm80ILi4ELi1ELb0EN4cute5tupleIJNS5_1CILi128EEENS7_ILi80EEENS7_ILi64EEEEEELi64ENS_10bfloat16_tEfNS_4arch4Sm80ELb1ELb0ELb1ELb1ELb0ELb1ELb1ELb1EEENS1_21CollectiveEpilogueFwdINS6_IJS8_SA_S9_EEENS6_IJNS7_ILi1EEESI_SI_EEESC_SE_Li128ELb1ELb1ELb1ELb0EEENS1_36VarlenDynamicPersistentTileSchedulerILi128ELi80ELi128ELi128ELb1ELb1ELb0ELb1ELb1ELb1EEEEEEEEEvNT_6ParamsE)
        /*0014*/ 	.word	0x00000000


	//----- nvinfo : EIATTR_REGCOUNT
	.align		4
.L_14:
        /*0018*/ 	.byte	0x04, 0x2f
        /*001a*/ 	.short	(.L_16 - .L_15)
	.align		4
.L_15:
        /*001c*/ 	.word	index@(_ZN7cutlass13device_kernelIN5flash19enable_sm80_to_sm89INS1_16FlashAttnFwdSm80INS1_25CollectiveMainloopFwdSm80ILi4ELi1ELb0EN4cute5tupleIJNS5_1CILi128EEENS7_ILi80EEENS7_ILi64EEEEEELi64ENS_10bfloat16_tEfNS_4arch4Sm80ELb1ELb0ELb1ELb1ELb0ELb0ELb1ELb1EEENS1_21CollectiveEpilogueFwdINS6_IJS8_SA_S9_EEENS6_IJNS7_ILi1EEESI_SI_EEESC_SE_Li128ELb1ELb1ELb1ELb0EEENS1_36VarlenDynamicPersistentTileSchedulerILi128ELi80ELi128ELi128ELb1ELb1ELb0ELb1ELb1ELb1EEEEEEEEEvNT_6ParamsE)
        /*0020*/ 	.word	0x00000004


	//----- nvinfo : EIATTR_FRAME_SIZE
	.align		4
.L_16:
        /*0024*/ 	.byte	0x04, 0x11
        /*0026*/ 	.short	(.L_18 - .L_17)
	.align		4
.L_17:
        /*0028*/ 	.word	index@(_ZN7cutlass13device_kernelIN5flash19enable_sm80_to_sm89INS1_16FlashAttnFwdSm80INS1_25CollectiveMainloopFwdSm80ILi4ELi1ELb0EN4cute5tupleIJNS5_1CILi128EEENS7_ILi80EEENS7_ILi64EEEEEELi64ENS_10bfloat16_tEfNS_4arch4Sm80ELb1ELb0ELb1ELb1ELb0ELb0ELb1ELb1EEENS1_21CollectiveEpilogueFwdINS6_IJS8_SA_S9_EEENS6_IJNS7_ILi1EEESI_SI_EEESC_SE_Li128ELb1ELb1ELb1ELb0EEENS1_36VarlenDynamicPersistentTileSchedulerILi128ELi80ELi128ELi128ELb1ELb1ELb0ELb1ELb1ELb1EEEEEEEEEvNT_6ParamsE)
        /*002c*/ 	.word	0x00000000


	//----- nvinfo : EIATTR_REGCOUNT
	.align		4
.L_18:
        /*0030*/ 	.byte	0x04, 0x2f
        /*0032*/ 	.short	(.L_20 - .L_19)
	.align		4
.L_19:
        /*0034*/ 	.word	index@(_ZN7cutlass13device_kernelIN5flash19enable_sm80_to_sm89INS1_16FlashAttnFwdSm80INS1_25CollectiveMainloopFwdSm80ILi4ELi1ELb0EN4cute5tupleIJNS5_1CILi128EEENS7_ILi112EEENS7_ILi64EEEEEELi64ENS_10bfloat16_tEfNS_4arch4Sm80ELb1ELb0ELb1ELb0ELb0ELb0ELb1ELb1EEENS1_21CollectiveEpilogueFwdINS6_IJS8_SA_S9_EEENS6_IJNS7_ILi1EEESI_SI_EEESC_SE_Li128ELb0ELb1ELb1ELb0EEENS1_30DynamicPersistentTileSchedulerILi128ELi128ELb1ELb1ELb0EEEEEEEEEvNT_6ParamsE)
        /*0038*/ 	.word	0x00000004


	//----- nvinfo : EIATTR_FRAME_SIZE
	.align		4
.L_20:
        /*003c*/ 	.byte	0x04, 0x11
        /*003e*/ 	.short	(.L_22 - .L_21)
	.align		4
.L_21:
        /*0040*/ 	.word	index@(_ZN7cutlass13device_kernelIN5flash19enable_sm80_to_sm89INS1_16FlashAttnFwdSm80INS1_25CollectiveMainloopFwdSm80ILi4ELi1ELb0EN4cute5tupleIJNS5_1CILi128EEENS7_ILi112EEENS7_ILi64EEEEEELi64ENS_10bfloat16_tEfNS_4arch4Sm80ELb1ELb0ELb1ELb0ELb0ELb0ELb1ELb1EEENS1_21CollectiveEpilogueFwdINS6_IJS8_SA_S9_EEENS6_IJNS7_ILi1EEESI_SI_EEESC_SE_Li128ELb0ELb1ELb1ELb0EEENS1_30DynamicPersistentTileSchedulerILi128ELi128ELb1ELb1ELb0EEEEEEEEEvNT_6ParamsE)
        /*0044*/ 	.word	0x00000000


	//----- nvinfo : EIATTR_REGCOUNT
	.align		4
.L_22:
        /*0048*/ 	.byte	0x04, 0x2f
        /*004a*/ 	.short	(.L_24 - .L_23)
	.align		4
.L_23:
        /*004c*/ 	.word	index@(_ZN7cutlass13device_kernelIN5flash19enable_sm80_to_sm89INS1_16FlashAttnFwdSm80INS1_25CollectiveMainloopFwdSm80ILi4ELi1ELb0EN4cute5tupleIJNS5_1CILi128EEENS7_ILi80EEENS7_ILi64EEEEEELi64ENS_10bfloat16_tEfNS_4arch4Sm80ELb0ELb1ELb1ELb1ELb0ELb1ELb1ELb1EEENS1_21CollectiveEpilogueFwdINS6_IJS8_SA_S9_EEENS6_IJNS7_ILi1EEESI_SI_EEESC_SE_Li128ELb1ELb1ELb1ELb0EEENS1_36VarlenDynamicPersistentTileSchedulerILi128ELi80ELi128ELi128ELb1ELb1ELb0ELb1ELb0ELb1EEEEEEEEEvNT_6ParamsE)
        /*0050*/ 	.word	0x00000004


	//----- nvinfo : EIATTR_FRAME_SIZE
	.align		4
.L_24:
        /*0054*/ 	.byte	0x04, 0x11
        /*0056*/ 	.short	(.L_26 - .L_25)
	.align		4
.L_25:
        /*0058*/ 	.word	index@(_ZN7cutlass13device_kernelIN5flash19enable_sm80_to_sm89INS1_16FlashAttnFwdSm80INS1_25CollectiveMainloopFwdSm80ILi4ELi1ELb0EN4cute5tupleIJNS5_1CILi128EEENS7_ILi80EEENS7_ILi64EEEEEELi64ENS_10bfloat16_tEfNS_4arch4Sm80ELb0ELb1ELb1ELb1ELb0ELb1ELb1ELb1EEENS1_21CollectiveEpilogueFwdINS6_IJS8_SA_S9_EEENS6_IJNS7_ILi1EEESI_SI_EEESC_SE_Li128ELb1ELb1ELb1ELb0EEENS1_36VarlenDynamicPersistentTileSchedulerILi128ELi80ELi128ELi128ELb1ELb1ELb0ELb1ELb0ELb1EEEEEEEEEvNT_6ParamsE)
        /*005c*/ 	.word	0x00000000


	//----- nvinfo : EIATTR_REGCOUNT
	.align		4
.L_26:
        /*0060*/ 	.byte	0x04, 0x2f
        /*0062*/ 	.short	(.L_28 - .L_27)
	.align		4
.L_27:
        /*0064*/ 	.word	index@(_ZN7cutlass13device_kernelIN5flash19enable_sm80_to_sm89INS1_16FlashAttnFwdSm80INS1_25CollectiveMainloopFwdSm80ILi4ELi1ELb0EN4cute5tupleIJNS5_1CILi128EEENS7_ILi80EEENS7_ILi64EEEEEELi64ENS_10bfloat16_tEfNS_4arch4Sm80ELb0ELb1ELb1ELb1ELb0ELb0ELb1ELb1EEENS1_21CollectiveEpilogueFwdINS6_IJS8_SA_S9_EEENS6_IJNS7_ILi1EEESI_SI_EEESC_SE_Li128ELb1ELb1ELb1ELb0EEENS1_36VarlenDynamicPersistentTileSchedulerILi128ELi80ELi128ELi128ELb1ELb1ELb0ELb1ELb0ELb1EEEEEEEEEvNT_6ParamsE)
        /*0068*/ 	.word	0x00000004


	//----- nvinfo : EIATTR_FRAME_SIZE
	.align		4
.L_28:
        /*006c*/ 	.byte	0x04, 0x11
        /*006e*/ 	.short	(.L_30 - .L_29)
	.align		4
.L_29:
        /*0070*/ 	.word	index@(_ZN7cutlass13device_kernelIN5flash19enable_sm80_to_sm89INS1_16FlashAttnFwdSm80INS1_25CollectiveMainloopFwdSm80ILi4ELi1ELb0EN4cute5tupleIJNS5_1CILi128EEENS7_ILi80EEENS7_ILi64EEEEEELi64ENS_10bfloat16_tEfNS_4arch4Sm80ELb0ELb1ELb1ELb1ELb0ELb0ELb1ELb1EEENS1_21CollectiveEpilogueFwdINS6_IJS8_SA_S9_EEENS6_IJNS7_ILi1EEESI_SI_EEESC_SE_Li128ELb1ELb1ELb1ELb0EEENS1_36VarlenDynamicPersistentTileSchedulerILi128ELi80ELi128ELi128ELb1ELb1ELb0ELb1ELb0ELb1EEEEEEEEEvNT_6ParamsE)
        /*0074*/ 	.word	0x00000000


	//----- nvinfo : EIATTR_REGCOUNT
	.align		4
.L_30:
        /*0078*/ 	.byte	0x04, 0x2f
        /*007a*/ 	.short	(.L_32 - .L_31)
	.align		4
.L_31:
        /*007c*/ 	.word	index@(_ZN7cutlass13device_kernelIN5flash19enable_sm80_to_sm89INS1_16FlashAttnFwdSm80INS1_25CollectiveMainloopFwdSm80ILi4ELi1ELb0EN4cute5tupleIJNS5_1CILi128EEENS7_ILi96EEENS7_ILi64EEEEEELi64ENS_10bfloat16_tEfNS_4arch4Sm80ELb0ELb1ELb1ELb0ELb0ELb0ELb1ELb1EEENS1_21CollectiveEpilogueFwdINS6_IJS8_SA_S9_EEENS6_IJNS7_ILi1EEESI_SI_EEESC_SE_Li128ELb0ELb1ELb1ELb0EEENS1_19SingleTileSchedulerILb0ELb1ELb1ELi128EEEEEEEEEvNT_6ParamsE)
        /*0080*/ 	.word	0x00000004


	//----- nvinfo : EIATTR_FRAME_SIZE
	.align		4
.L_32:
        /*0084*/ 	.byte	0x04, 0x11
        /*0086*/ 	.short	(.L_34 - .L_33)
	.align		4
.L_33:
        /*0088*/ 	.word	index@(_ZN7cutlass13device_kernelIN5flash19enable_sm80_to_sm89INS1_16FlashAttnFwdSm80INS1_25CollectiveMainloopFwdSm80ILi4ELi1ELb0EN4cute5tupleIJNS5_1CILi128EEENS7_ILi96EEENS7_ILi64EEEEEELi64ENS_10bfloat16_tEfNS_4arch4Sm80ELb0ELb1ELb1ELb0ELb0ELb0ELb1ELb1EEENS1_21CollectiveEpilogueFwdINS6_IJS8_SA_S9_EEENS6_IJNS7_ILi1EEESI_SI_EEESC_SE_Li128ELb0ELb1ELb1ELb0EEENS1_19SingleTileSchedulerILb0ELb1ELb1ELi128EEEEEEEEEvNT_6ParamsE)
        /*008c*/ 	.word	0x00000000


	//----- nvinfo : EIATTR_REGCOUNT
	.align		4
.L_34:
        /*0090*/ 	.byte	0x04, 0x2f
        /*0092*/ 	.short	(.L_36 - .L_35)
	.align		4
.L_35:
        /*0094*/ 	.word	index@(_ZN7cutlass13device_kernelIN5flash19enable_sm80_to_sm89INS1_16FlashAttnFwdSm80INS1_25CollectiveMainloopFwdSm80ILi4ELi1ELb0EN4cute5tupleIJNS5_1CILi128EEENS7_ILi80EEENS7_ILi64EEEEEELi64ENS_10bfloat16_tEfNS_4arch4Sm80ELb0ELb0ELb1ELb1ELb0ELb1ELb1ELb1EEENS1_21CollectiveEpilogueFwdINS6_IJS8_SA_S9_EEENS6_IJNS7_ILi1EEESI_SI_EEESC_SE_Li128ELb1ELb1ELb1ELb0EEENS1_36VarlenDynamicPersistentTileSchedulerILi128ELi80ELi128ELi128ELb1ELb1ELb0ELb0ELb1ELb1EEEEEEEEEvNT_6ParamsE)
        /*0098*/ 	.word	0x00000004


	//----- nvinfo : EIATTR_FRAME_SIZE
	.align		4
.L_36:
        /*009c*/ 	.byte	0x04, 0x11
        /*009e*/ 	.short	(.L_38 - .L_37)
	.align		4
.L_37:
        /*00a0*/ 	.word	index@(_ZN7cutlass13device_kernelIN5flash19enable_sm80_to_sm89INS1_16FlashAttnFwdSm80INS1_25CollectiveMainloopFwdSm80ILi4ELi1ELb0EN4cute5tupleIJNS5_1CILi128EEENS7_ILi80EEENS7_ILi64EEEEEELi64ENS_10bfloat16_tEfNS_4arch4Sm80ELb0ELb0ELb1ELb1ELb0ELb1ELb1ELb1EEENS1_21CollectiveEpilogueFwdINS6_IJS8_SA_S9_EEENS6_IJNS7_ILi1EEESI_SI_EEESC_SE_Li128ELb1ELb1ELb1ELb0EEENS1_36VarlenDynamicPersistentTileSchedulerILi128ELi80ELi128ELi128ELb1ELb1ELb0ELb0ELb1ELb1EEEEEEEEEvNT_6ParamsE)
        /*00a4*/ 	.word	0x00000000


	//----- nvinfo : EIATTR_REGCOUNT
	.align		4
.L_38:
        /*00a8*/ 	.byte	0x04, 0x2f
        /*00aa*/ 	.short	(.L_40 - .L_39)
	.align		4
.L_39:
        /*00ac*/ 	.word	index@(_ZN7cutlass13device_kernelIN5flash19enable_sm80_to_sm89INS1_16FlashAttnFwdSm80INS1_25CollectiveMainloopFwdSm80ILi4ELi1ELb0EN4cute5tupleIJNS5_1CILi128EEENS7_ILi80EEENS7_ILi64EEEEEELi64ENS_10bfloat16_tEfNS_4arch4Sm80ELb0ELb0ELb1ELb1ELb0ELb0ELb1ELb1EEENS1_21CollectiveEpilogueFwdINS6_IJS8_SA_S9_EEENS6_IJNS7_ILi1EEESI_SI_EEESC_SE_Li128ELb1ELb1ELb1ELb0EEENS1_36VarlenDynamicPersistentTileSchedulerILi128ELi80ELi128ELi128ELb1ELb1ELb0ELb0ELb1ELb1EEEEEEEEEvNT_6ParamsE)
        /*00b0*/ 	.word	0x00000004


	//----- nvinfo : EIATTR_FRAME_SIZE
	.align		4
.L_40:
        /*00b4*/ 	.byte	0x04, 0x11
        /*00b6*/ 	.short	(.L_42 - .L_41)
	.align		4
.L_41:
        /*00b8*/ 	.word	index@(_ZN7cutlass13device_kernelIN5flash19enable_sm80_to_sm89INS1_16FlashAttnFwdSm80INS1_25CollectiveMainloopFwdSm80ILi4ELi1ELb0EN4cute5tupleIJNS5_1CILi128EEENS7_ILi80EEENS7_ILi64EEEEEELi64ENS_10bfloat16_tEfNS_4arch4Sm80ELb0ELb0ELb1ELb1ELb0ELb0ELb1ELb1EEENS1_21CollectiveEpilogueFwdINS6_IJS8_SA_S9_EEENS6_IJNS7_ILi1EEESI_SI_EEESC_SE_Li128ELb1ELb1ELb1ELb0EEENS1_36VarlenDynamicPersistentTileSchedulerILi128ELi80ELi128ELi128ELb1ELb1ELb0ELb0ELb1ELb1EEEEEEEEEvNT_6ParamsE)
        /*00bc*/ 	.word	0x00000000


	//----- nvinfo : EIATTR_REGCOUNT
	.align		4
.L_42:
        /*00c0*/ 	.byte	0x04, 0x2f
        /*00c2*/ 	.short	(.L_44 - .L_43)
	.align		4
.L_43:
        /*00c4*/ 	.word	index@(_ZN7cutlass13device_kernelIN5flash19enable_sm80_to_sm89INS1_16FlashAttnFwdSm80INS1_25CollectiveMainloopFwdSm80ILi4ELi1ELb0EN4cute5tupleIJNS5_1CILi128EEENS7_ILi112EEENS7_ILi64EEEEEELi64ENS_10bfloat16_tEfNS_4arch4Sm80ELb0ELb0ELb1ELb0ELb0ELb0ELb1ELb1EEENS1_21CollectiveEpilogueFwdINS6_IJS8_SA_S9_EEENS6_IJNS7_ILi1EEESI_SI_EEESC_SE_Li128ELb0ELb1ELb1ELb0EEENS1_19SingleTileSchedulerILb0ELb1ELb1ELi128EEEEEEEEEvNT_6ParamsE)
        /*00c8*/ 	.word	0x00000004


	//----- nvinfo : EIATTR_FRAME_SIZE
	.align		4
.L_44:
        /*00cc*/ 	.byte	0x04, 0x11
        /*00ce*/ 	.short	(.L_46 - .L_45)
	.align		4
.L_45:
        /*00d0*/ 	.word	index@(_ZN7cutlass13device_kernelIN5flash19enable_sm80_to_sm89INS1_16FlashAttnFwdSm80INS1_25CollectiveMainloopFwdSm80ILi4ELi1ELb0EN4cute5tupleIJNS5_1CILi128EEENS7_ILi112EEENS7_ILi64EEEEEELi64ENS_10bfloat16_tEfNS_4arch4Sm80ELb0ELb0ELb1ELb0ELb0ELb0ELb1ELb1EEENS1_21CollectiveEpilogueFwdINS6_IJS8_SA_S9_EEENS6_IJNS7_ILi1EEESI_SI_EEESC_SE_Li128ELb0ELb1ELb1ELb0EEENS1_19SingleTileSchedulerILb0ELb1ELb1ELi128EEEEEEEEEvNT_6ParamsE)
        /*00d4*/ 	.word	0x00000000


	//----- nvinfo : EIATTR_MIN_STACK_SIZE
	.align		4
.L_46:
        /*00d8*/ 	.byte	0x04, 0x12
        /*00da*/ 	.short	(.L_48 - .L_47)
	.align		4
.L_47:
        /*00dc*/ 	.word	index@(_ZN7cutlass13device_kernelIN5flash19enable_sm80_to_sm89INS1_16FlashAttnFwdSm80INS1_25CollectiveMainloopFwdSm80ILi4ELi1ELb0EN4cute5tupleIJNS5_1CILi128EEENS7_ILi112EEENS7_ILi64EEEEEELi64ENS_10bfloat16_tEfNS_4arch4Sm80ELb0ELb0ELb1ELb0ELb0ELb0ELb1ELb1EEENS1_21CollectiveEpilogueFwdINS6_IJS8_SA_S9_EEENS6_IJNS7_ILi1EEESI_SI_EEESC_SE_Li128ELb0ELb1ELb1ELb0EEENS1_19SingleTileSchedulerILb0ELb1ELb1ELi128EEEEEEEEEvNT_6ParamsE)
        /*00e0*/ 	.word	0x00000000


	//----- nvinfo : EIATTR_MIN_STACK_SIZE
	.align		4
.L_48:
        /*00e4*/ 	.byte	0x04, 0x12
        /*00e6*/ 	.short	(.L_50 - .L_49)
	.align		4
.L_49:
        /*00e8*/ 	.word	index@(_ZN7cutlass13device_kernelIN5flash19enable_sm80_to_sm89INS1_16FlashAttnFwdSm80INS1_25CollectiveMainloopFwdSm80ILi4ELi1ELb0EN4cute5tupleIJNS5_1CILi128EEENS7_ILi80EEENS7_ILi64EEEEEELi64ENS_10bfloat16_tEfNS_4arch4Sm80ELb0ELb0ELb1ELb1ELb0ELb0ELb1ELb1EEENS1_21CollectiveEpilogueFwdINS6_IJS8_SA_S9_EEENS6_IJNS7_ILi1EEESI_SI_EEESC_SE_Li128ELb1ELb1ELb1ELb0EEENS1_36VarlenDynamicPersistentTileSchedulerILi128ELi80ELi128ELi128ELb1ELb1ELb0ELb0ELb1ELb1EEEEEEEEEvNT_6ParamsE)
        /*00ec*/ 	.word	0x00000000


	//----- nvinfo : EIATTR_MIN_STACK_SIZE
	.align		4
.L_50:
        /*00f0*/ 	.byte	0x04, 0x12
        /*00f2*/ 	.short	(.L_52 - .L_51)
	.align		4
.L_51:
        /*00f4*/ 	.word	index@(_ZN7cutlass13device_kernelIN5flash19enable_sm80_to_sm89INS1_16FlashAttnFwdSm80INS1_25CollectiveMainloopFwdSm80ILi4ELi1ELb0EN4cute5tupleIJNS5_1CILi128EEENS7_ILi80EEENS7_ILi64EEEEEELi64ENS_10bfloat16_tEfNS_4arch4Sm80ELb0ELb0ELb1ELb1ELb0ELb1ELb1ELb1EEENS1_21CollectiveEpilogueFwdINS6_IJS8_SA_S9_EEENS6_IJNS7_ILi1EEESI_SI_EEESC_SE_Li128ELb1ELb1ELb1ELb0EEENS1_36VarlenDynamicPersistentTileSchedulerILi128ELi80ELi128ELi128ELb1ELb1ELb0ELb0ELb1ELb1EEEEEEEEEvNT_6ParamsE)
        /*00f8*/ 	.word	0x00000000


	//----- nvinfo : EIATTR_MIN_STACK_SIZE
	.align		4
.L_52:
        /*00fc*/ 	.byte	0x04, 0x12
        /*00fe*/ 	.short	(.L_54 - .L_53)
	.align		4
.L_53:
        /*0100*/ 	.word	index@(_ZN7cutlass13device_kernelIN5flash19enable_sm80_to_sm89INS1_16FlashAttnFwdSm80INS1_25CollectiveMainloopFwdSm80ILi4ELi1ELb0EN4cute5tupleIJNS5_1CILi128EEENS7_ILi96EEENS7_ILi64EEEEEELi64ENS_10bfloat16_tEfNS_4arch4Sm80ELb0ELb1ELb1ELb0ELb0ELb0ELb1ELb1EEENS1_21CollectiveEpilogueFwdINS6_IJS8_SA_S9_EEENS6_IJNS7_ILi1EEESI_SI_EEESC_SE_Li128ELb0ELb1ELb1ELb0EEENS1_19SingleTileSchedulerILb0ELb1ELb1ELi128EEEEEEEEEvNT_6ParamsE)
        /*0104*/ 	.word	0x00000000


	//----- nvinfo : EIATTR_MIN_STACK_SIZE
	.align		4
.L_54:
        /*0108*/ 	.byte	0x04, 0x12
        /*010a*/ 	.short	(.L_56 - .L_55)
	.align		4
.L_55:
        /*010c*/ 	.word	index@(_ZN7cutlass13device_kernelIN5flash19enable_sm80_to_sm89INS1_16FlashAttnFwdSm80INS1_25CollectiveMainloopFwdSm80ILi4ELi1ELb0EN4cute5tupleIJNS5_1CILi128EEENS7_ILi80EEENS7_ILi64EEEEEELi64ENS_10bfloat16_tEfNS_4arch4Sm80ELb0ELb1ELb1ELb1ELb0ELb0ELb1ELb1EEENS1_21CollectiveEpilogueFwdINS6_IJS8_SA_S9_EEENS6_IJNS7_ILi1EEESI_SI_EEESC_SE_Li128ELb1ELb1ELb1ELb0EEENS1_36VarlenDynamicPersistentTileSchedulerILi128ELi80ELi128ELi128ELb1ELb1ELb0ELb1ELb0ELb1EEEEEEEEEvNT_6ParamsE)
        /*0110*/ 	.word	0x00000000


	//----- nvinfo : EIATTR_MIN_STACK_SIZE
	.align		4
.L_56:
        /*0114*/ 	.byte	0x04, 0x12
        /*0116*/ 	.short	(.L_58 - .L_57)
	.align		4
.L_57:
        /*0118*/ 	.word	index@(_ZN7cutlass13device_kernelIN5flash19enable_sm80_to_sm89INS1_16FlashAttnFwdSm80INS1_25CollectiveMainloopFwdSm80ILi4ELi1ELb0EN4cute5tupleIJNS5_1CILi128EEENS7_ILi80EEENS7_ILi64EEEEEELi64ENS_10bfloat16_tEfNS_4arch4Sm80ELb0ELb1ELb1ELb1ELb0ELb1ELb1ELb1EEENS1_21CollectiveEpilogueFwdINS6_IJS8_SA_S9_EEENS6_IJNS7_ILi1EEESI_SI_EEESC_SE_Li128ELb1ELb1ELb1ELb0EEENS1_36VarlenDynamicPersistentTileSchedulerILi128ELi80ELi128ELi128ELb1ELb1ELb0ELb1ELb0ELb1EEEEEEEEEvNT_6ParamsE)
        /*011c*/ 	.word	0x00000000


	//----- nvinfo : EIATTR_MIN_STACK_SIZE
	.align		4
.L_58:
        /*0120*/ 	.byte	0x04, 0x12
        /*0122*/ 	.short	(.L_60 - .L_59)
	.align		4
.L_59:
        /*0124*/ 	.word	index@(_ZN7cutlass13device_kernelIN5flash19enable_sm80_to_sm89INS1_16FlashAttnFwdSm80INS1_25CollectiveMainloopFwdSm80ILi4ELi1ELb0EN4cute5tupleIJNS5_1CILi128EEENS7_ILi112EEENS7_ILi64EEEEEELi64ENS_10bfloat16_tEfNS_4arch4Sm80ELb1ELb0ELb1ELb0ELb0ELb0ELb1ELb1EEENS1_21CollectiveEpilogueFwdINS6_IJS8_SA_S9_EEENS6_IJNS7_ILi1EEESI_SI_EEESC_SE_Li128ELb0ELb1ELb1ELb0EEENS1_30DynamicPersistentTileSchedulerILi128ELi128ELb1ELb1ELb0EEEEEEEEEvNT_6ParamsE)
        /*0128*/ 	.word	0x00000000


	//----- nvinfo : EIATTR_MIN_STACK_SIZE
	.align		4
.L_60:
        /*012c*/ 	.byte	0x04, 0x12
        /*012e*/ 	.short	(.L_62 - .L_61)
	.align		4
.L_61:
        /*0130*/ 	.word	index@(_ZN7cutlass13device_kernelIN5flash19enable_sm80_to_sm89INS1_16FlashAttnFwdSm80INS1_25CollectiveMainloopFwdSm80ILi4ELi1ELb0EN4cute5tupleIJNS5_1CILi128EEENS7_ILi80EEENS7_ILi64EEEEEELi64ENS_10bfloat16_tEfNS_4arch4Sm80ELb1ELb0ELb1ELb1ELb0ELb0ELb1ELb1EEENS1_21CollectiveEpilogueFwdINS6_IJS8_SA_S9_EEENS6_IJNS7_ILi1EEESI_SI_EEESC_SE_Li128ELb1ELb1ELb1ELb0EEENS1_36VarlenDynamicPersistentTileSchedulerILi128ELi80ELi128ELi128ELb1ELb1ELb0ELb1ELb1ELb1EEEEEEEEEvNT_6ParamsE)
        /*0134*/ 	.word	0x00000000


	//----- nvinfo : EIATTR_MIN_STACK_SIZE
	.align		4
.L_62:
        /*0138*/ 	.byte	0x04, 0x12
        /*013a*/ 	.short	(.L_64 - .L_63)
	.align		4
.L_63:
        /*013c*/ 	.word	index@(_ZN7cutlass13device_kernelIN5flash19enable_sm80_to_sm89INS1_16FlashAttnFwdSm80INS1_25CollectiveMainloopFwdSm80ILi4ELi1ELb0EN4cute5tupleIJNS5_1CILi128EEENS7_ILi80EEENS7_ILi64EEEEEELi64ENS_10bfloat16_tEfNS_4arch4Sm80ELb1ELb0ELb1ELb1ELb0ELb1ELb1ELb1EEENS1_21CollectiveEpilogueFwdINS6_IJS8_SA_S9_EEENS6_IJNS7_ILi1EEESI_SI_EEESC_SE_Li128ELb1ELb1ELb1ELb0EEENS1_36VarlenDynamicPersistentTileSchedulerILi128ELi80ELi128ELi128ELb1ELb1ELb0ELb1ELb1ELb1EEEEEEEEEvNT_6ParamsE)
        /*0140*/ 	.word	0x00000000
.L_64:


//--------------------- .nv.compat                --------------------------
	.section	.nv.compat,"",@"SHT_CUDA_COMPAT_INFO"
	.align	4
        /*0000*/ 	.byte	0x02, 0x09, 0x01, 0x00, 0x02, 0x02, 0x01, 0x00, 0x02, 0x05, 0x05, 0x00, 0x03, 0x07, 0x01, 0x01
        /*0010*/ 	.byte	0x02, 0x03, 0x00, 0x00, 0x02, 0x06, 0x01, 0x00, 0x04, 0x0b, 0x08, 0x00, 0x00, 0x00, 0x00, 0x00
        /*0020*/ 	.byte	0x00, 0x00, 0x00, 0x00


//--------------------- .nv.info._ZN7cutlass13device_kernelIN5flash19enable_sm80_to_sm89INS1_16FlashAttnFwdSm80INS1_25CollectiveMainloopFwdSm80ILi4ELi1ELb0EN4cute5tupleIJNS5_1CILi128EEENS7_ILi112EEENS7_ILi64EEEEEELi64ENS_10bfloat16_tEfNS_4arch4Sm80ELb0ELb0ELb1ELb0ELb0ELb0ELb1ELb1EEENS1_21CollectiveEpilogueFwdINS6_IJS8_SA_S9_EEENS6_IJNS7_ILi1EEESI_SI_EEESC_SE_Li128ELb0ELb1ELb1ELb0EEENS1_19SingleTileSchedulerILb0ELb1ELb1ELi128EEEEEEEEEvNT_6ParamsE --------------------------
	.section	.nv.info._ZN7cutlass13device_kernelIN5flash19enable_sm80_to_sm89INS1_16FlashAttnFwdSm80INS1_25CollectiveMainloopFwdSm80ILi4ELi1ELb0EN4cute5tupleIJNS5_1CILi128EEENS7_ILi112EEENS7_ILi64EEEEEELi64ENS_10bfloat16_tEfNS_4arch4Sm80ELb0ELb0ELb1ELb0ELb0ELb0ELb1ELb1EEENS1_21CollectiveEpilogueFwdINS6_IJS8_SA_S9_EEENS6_IJNS7_ILi1EEESI_SI_EEESC_SE_Li128ELb0ELb1ELb1ELb0EEENS1_19SingleTileSchedulerILb0ELb1ELb1ELi128EEEEEEEEEvNT_6ParamsE,"",@"SHT_CUDA_INFO"
	.sectionflags	@""
	.align	4


	//----- nvinfo : EIATTR_CUDA_API_VERSION
	.align		4
        /*0000*/ 	.byte	0x04, 0x37
        /*0002*/ 	.short	(.L_66 - .L_65)
.L_65:
        /*0004*/ 	.word	0x00000082


	//----- nvinfo : EIATTR_KPARAM_INFO
	.align		4
.L_66:
        /*0008*/ 	.byte	0x04, 0x17
        /*000a*/ 	.short	(.L_68 - .L_67)
.L_67:
        /*000c*/ 	.word	0x00000000
        /*0010*/ 	.short	0x0000
        /*0012*/ 	.short	0x0000
        /*0014*/ 	.byte	0x00, 0xf0, 0x61, 0x10


	//----- nvinfo : EIATTR_SPARSE_MMA_MASK
	.align		4
.L_68:
        /*0018*/ 	.byte	0x03, 0x50
        /*001a*/ 	.short	0x0000


	//----- nvinfo : EIATTR_MAXREG_COUNT
	.align		4
        /*001c*/ 	.byte	0x03, 0x1b
        /*001e*/ 	.short	0x00ff


	//----- nvinfo : EIATTR_MERCURY_ISA_VERSION
	.align		4
        /*0020*/ 	.byte	0x03, 0x5f
        /*0022*/ 	.short	0x0101


	//----- nvinfo : EIATTR_EXIT_INSTR_OFFSETS
	.align		4
        /*0024*/ 	.byte	0x04, 0x1c
        /*0026*/ 	.short	(.L_70 - .L_69)


	//   ....[0]....
.L_69:
        /*0028*/ 	.word	0x00000010


	//----- nvinfo : EIATTR_MAX_THREADS
	.align		4
.L_70:
        /*002c*/ 	.byte	0x04, 0x05
        /*002e*/ 	.short	(.L_72 - .L_71)
.L_71:
        /*0030*/ 	.word	0x00000080
        /*0034*/ 	.word	0x00000001
        /*0038*/ 	.word	0x00000001


	//----- nvinfo : EIATTR_CBANK_PARAM_SIZE
	.align		4
.L_72:
        /*003c*/ 	.byte	0x03, 0x19
        /*003e*/ 	.short	0x0418


	//----- nvinfo : EIATTR_PARAM_CBANK
	.align		4
        /*0040*/ 	.byte	0x04, 0x0a
        /*0042*/ 	.short	(.L_74 - .L_73)
	.align		4
.L_73:
        /*0044*/ 	.word	index@(.nv.constant0._ZN7cutlass13device_kernelIN5flash19enable_sm80_to_sm89INS1_16FlashAttnFwdSm80INS1_25CollectiveMainloopFwdSm80ILi4ELi1ELb0EN4cute5tupleIJNS5_1CILi128EEENS7_ILi112EEENS7_ILi64EEEEEELi64ENS_10bfloat16_tEfNS_4arch4Sm80ELb0ELb0ELb1ELb0ELb0ELb0ELb1ELb1EEENS1_21CollectiveEpilogueFwdINS6_IJS8_SA_S9_EEENS6_IJNS7_ILi1EEESI_SI_EEESC_SE_Li128ELb0ELb1ELb1ELb0EEENS1_19SingleTileSchedulerILb0ELb1ELb1ELi128EEEEEEEEEvNT_6ParamsE)
        /*0048*/ 	.short	0x0210
        /*004a*/ 	.short	0x0418


	//----- nvinfo : EIATTR_SW_WAR
	.align		4
.L_74:
        /*004c*/ 	.byte	0x04, 0x36
        /*004e*/ 	.short	(.L_76 - .L_75)
.L_75:
        /*0050*/ 	.word	0x00000008
.L_76:


//--------------------- .nv.info._ZN7cutlass13device_kernelIN5flash19enable_sm80_to_sm89INS1_16FlashAttnFwdSm80INS1_25CollectiveMainloopFwdSm80ILi4ELi1ELb0EN4cute5tupleIJNS5_1CILi128EEENS7_ILi80EEENS7_ILi64EEEEEELi64ENS_10bfloat16_tEfNS_4arch4Sm80ELb0ELb0ELb1ELb1ELb0ELb0ELb1ELb1EEENS1_21CollectiveEpilogueFwdINS6_IJS8_SA_S9_EEENS6_IJNS7_ILi1EEESI_SI_EEESC_SE_Li128ELb1ELb1ELb1ELb0EEENS1_36VarlenDynamicPersistentTileSchedulerILi128ELi80ELi128ELi128ELb1ELb1ELb0ELb0ELb1ELb1EEEEEEEEEvNT_6ParamsE --------------------------
	.section	.nv.info._ZN7cutlass13device_kernelIN5flash19enable_sm80_to_sm89INS1_16FlashAttnFwdSm80INS1_25CollectiveMainloopFwdSm80ILi4ELi1ELb0EN4cute5tupleIJNS5_1CILi128EEENS7_ILi80EEENS7_ILi64EEEEEELi64ENS_10bfloat16_tEfNS_4arch4Sm80ELb0ELb0ELb1ELb1ELb0ELb0ELb1ELb1EEENS1_21CollectiveEpilogueFwdINS6_IJS8_SA_S9_EEENS6_IJNS7_ILi1EEESI_SI_EEESC_SE_Li128ELb1ELb1ELb1ELb0EEENS1_36VarlenDynamicPersistentTileSchedulerILi128ELi80ELi128ELi128ELb1ELb1ELb0ELb0ELb1ELb1EEEEEEEEEvNT_6ParamsE,"",@"SHT_CUDA_INFO"
	.sectionflags	@""
	.align	4


	//----- nvinfo : EIATTR_CUDA_API_VERSION
	.align		4
        /*0000*/ 	.byte	0x04, 0x37
        /*0002*/ 	.short	(.L_78 - .L_77)
.L_77:
        /*0004*/ 	.word	0x00000082


	//----- nvinfo : EIATTR_KPARAM_INFO
	.align		4
.L_78:
        /*0008*/ 	.byte	0x04, 0x17
        /*000a*/ 	.short	(.L_80 - .L_79)
.L_79:
        /*000c*/ 	.word	0x00000000
        /*0010*/ 	.short	0x0000
        /*0012*/ 	.short	0x0000
        /*0014*/ 	.byte	0x00, 0xf0, 0xe1, 0x10


	//----- nvinfo : EIATTR_SPARSE_MMA_MASK
	.align		4
.L_80:
        /*0018*/ 	.byte	0x03, 0x50
        /*001a*/ 	.short	0x0000


	//----- nvinfo : EIATTR_MAXREG_COUNT
	.align		4
        /*001c*/ 	.byte	0x03, 0x1b
        /*001e*/ 	.short	0x00ff


	//----- nvinfo : EIATTR_MERCURY_ISA_VERSION
	.align		4
        /*0020*/ 	.byte	0x03, 0x5f
        /*0022*/ 	.short	0x0101


	//----- nvinfo : EIATTR_EXIT_INSTR_OFFSETS
	.align		4
        /*0024*/ 	.byte	0x04, 0x1c
        /*0026*/ 	.short	(.L_82 - .L_81)


	//   ....[0]....
.L_81:
        /*0028*/ 	.word	0x00000010


	//----- nvinfo : EIATTR_MAX_THREADS
	.align		4
.L_82:
        /*002c*/ 	.byte	0x04, 0x05
        /*002e*/ 	.short	(.L_84 - .L_83)
.L_83:
        /*0030*/ 	.word	0x00000080
        /*0034*/ 	.word	0x00000001
        /*0038*/ 	.word	0x00000001


	//----- nvinfo : EIATTR_CBANK_PARAM_SIZE
	.align		4
.L_84:
        /*003c*/ 	.byte	0x03, 0x19
        /*003e*/ 	.short	0x0438


	//----- nvinfo : EIATTR_PARAM_CBANK
	.align		4
        /*0040*/ 	.byte	0x04, 0x0a
        /*0042*/ 	.short	(.L_86 - .L_85)
	.align		4
.L_85:
        /*0044*/ 	.word	index@(.nv.constant0._ZN7cutlass13device_kernelIN5flash19enable_sm80_to_sm89INS1_16FlashAttnFwdSm80INS1_25CollectiveMainloopFwdSm80ILi4ELi1ELb0EN4cute5tupleIJNS5_1CILi128EEENS7_ILi80EEENS7_ILi64EEEEEELi64ENS_10bfloat16_tEfNS_4arch4Sm80ELb0ELb0ELb1ELb1ELb0ELb0ELb1ELb1EEENS1_21CollectiveEpilogueFwdINS6_IJS8_SA_S9_EEENS6_IJNS7_ILi1EEESI_SI_EEESC_SE_Li128ELb1ELb1ELb1ELb0EEENS1_36VarlenDynamicPersistentTileSchedulerILi128ELi80ELi128ELi128ELb1ELb1ELb0ELb0ELb1ELb1EEEEEEEEEvNT_6ParamsE)
        /*0048*/ 	.short	0x0210
        /*004a*/ 	.short	0x0438


	//----- nvinfo : EIATTR_SW_WAR
	.align		4
.L_86:
        /*004c*/ 	.byte	0x04, 0x36
        /*004e*/ 	.short	(.L_88 - .L_87)
.L_87:
        /*0050*/ 	.word	0x00000008
.L_88:


//--------------------- .nv.info._ZN7cutlass13device_kernelIN5flash19enable_sm80_to_sm89INS1_16FlashAttnFwdSm80INS1_25CollectiveMainloopFwdSm80ILi4ELi1ELb0EN4cute5tupleIJNS5_1CILi128EEENS7_ILi80EEENS7_ILi64EEEEEELi64ENS_10bfloat16_tEfNS_4arch4Sm80ELb0ELb0ELb1ELb1ELb0ELb1ELb1ELb1EEENS1_21CollectiveEpilogueFwdINS6_IJS8_SA_S9_EEENS6_IJNS7_ILi1EEESI_SI_EEESC_SE_Li128ELb1ELb1ELb1ELb0EEENS1_36VarlenDynamicPersistentTileSchedulerILi128ELi80ELi128ELi128ELb1ELb1ELb0ELb0ELb1ELb1EEEEEEEEEvNT_6ParamsE --------------------------
	.section	.nv.info._ZN7cutlass13device_kernelIN5flash19enable_sm80_to_sm89INS1_16FlashAttnFwdSm80INS1_25CollectiveMainloopFwdSm80ILi4ELi1ELb0EN4cute5tupleIJNS5_1CILi128EEENS7_ILi80EEENS7_ILi64EEEEEELi64ENS_10bfloat16_tEfNS_4arch4Sm80ELb0ELb0ELb1ELb1ELb0ELb1ELb1ELb1EEENS1_21CollectiveEpilogueFwdINS6_IJS8_SA_S9_EEENS6_IJNS7_ILi1EEESI_SI_EEESC_SE_Li128ELb1ELb1ELb1ELb0EEENS1_36VarlenDynamicPersistentTileSchedulerILi128ELi80ELi128ELi128ELb1ELb1ELb0ELb0ELb1ELb1EEEEEEEEEvNT_6ParamsE,"",@"SHT_CUDA_INFO"
	.sectionflags	@""
	.align	4


	//----- nvinfo : EIATTR_CUDA_API_VERSION
	.align		4
        /*0000*/ 	.byte	0x04, 0x37
        /*0002*/ 	.short	(.L_90 - .L_89)
.L_89:
        /*0004*/ 	.word	0x00000082


	//----- nvinfo : EIATTR_KPARAM_INFO
	.align		4
.L_90:
        /*0008*/ 	.byte	0x04, 0x17
        /*000a*/ 	.short	(.L_92 - .L_91)
.L_91:
        /*000c*/ 	.word	0x00000000
        /*0010*/ 	.short	0x0000
        /*0012*/ 	.short	0x0000
        /*0014*/ 	.byte	0x00, 0xf0, 0xe1, 0x10


	//----- nvinfo : EIATTR_SPARSE_MMA_MASK
	.align		4
.L_92:
        /*0018*/ 	.byte	0x03, 0x50
        /*001a*/ 	.short	0x0000


	//----- nvinfo : EIATTR_MAXREG_COUNT
	.align		4
        /*001c*/ 	.byte	0x03, 0x1b
        /*001e*/ 	.short	0x00ff


	//----- nvinfo : EIATTR_MERCURY_ISA_VERSION
	.align		4
        /*0020*/ 	.byte	0x03, 0x5f
        /*0022*/ 	.short	0x0101


	//----- nvinfo : EIATTR_EXIT_INSTR_OFFSETS
	.align		4
        /*0024*/ 	.byte	0x04, 0x1c
        /*0026*/ 	.short	(.L_94 - .L_93)


	//   ....[0]....
.L_93:
        /*0028*/ 	.word	0x00000010


	//----- nvinfo : EIATTR_MAX_THREADS
	.align		4
.L_94:
        /*002c*/ 	.byte	0x04, 0x05
        /*002e*/ 	.short	(.L_96 - .L_95)
.L_95:
        /*0030*/ 	.word	0x00000080
        /*0034*/ 	.word	0x00000001
        /*0038*/ 	.word	0x00000001


	//----- nvinfo : EIATTR_CBANK_PARAM_SIZE
	.align		4
.L_96:
        /*003c*/ 	.byte	0x03, 0x19
        /*003e*/ 	.short	0x0438


	//----- nvinfo : EIATTR_PARAM_CBANK
	.align		4
        /*0040*/ 	.byte	0x04, 0x0a
        /*0042*/ 	.short	(.L_98 - .L_97)
	.align		4
.L_97:
        /*0044*/ 	.word	index@(.nv.constant0._ZN7cutlass13device_kernelIN5flash19enable_sm80_to_sm89INS1_16FlashAttnFwdSm80INS1_25CollectiveMainloopFwdSm80ILi4ELi1ELb0EN4cute5tupleIJNS5_1CILi128EEENS7_ILi80EEENS7_ILi64EEEEEELi64ENS_10bfloat16_tEfNS_4arch4Sm80ELb0ELb0ELb1ELb1ELb0ELb1ELb1ELb1EEENS1_21CollectiveEpilogueFwdINS6_IJS8_SA_S9_EEENS6_IJNS7_ILi1EEESI_SI_EEESC_SE_Li128ELb1ELb1ELb1ELb0EEENS1_36VarlenDynamicPersistentTileSchedulerILi128ELi80ELi128ELi128ELb1ELb1ELb0ELb0ELb1ELb1EEEEEEEEEvNT_6ParamsE)
        /*0048*/ 	.short	0x0210
        /*004a*/ 	.short	0x0438


	//----- nvinfo : EIATTR_SW_WAR
	.align		4
.L_98:
        /*004c*/ 	.byte	0x04, 0x36
        /*004e*/ 	.short	(.L_100 - .L_99)
.L_99:
        /*0050*/ 	.word	0x00000008
.L_100:


//--------------------- .nv.info._ZN7cutlass13device_kernelIN5flash19enable_sm80_to_sm89INS1_16FlashAttnFwdSm80INS1_25CollectiveMainloopFwdSm80ILi4ELi1ELb0EN4cute5tupleIJNS5_1CILi128EEENS7_ILi96EEENS7_ILi64EEEEEELi64ENS_10bfloat16_tEfNS_4arch4Sm80ELb0ELb1ELb1ELb0ELb0ELb0ELb1ELb1EEENS1_21CollectiveEpilogueFwdINS6_IJS8_SA_S9_EEENS6_IJNS7_ILi1EEESI_SI_EEESC_SE_Li128ELb0ELb1ELb1ELb0EEENS1_19SingleTileSchedulerILb0ELb1ELb1ELi128EEEEEEEEEvNT_6ParamsE --------------------------
	.section	.nv.info._ZN7cutlass13device_kernelIN5flash19enable_sm80_to_sm89INS1_16FlashAttnFwdSm80INS1_25CollectiveMainloopFwdSm80ILi4ELi1ELb0EN4cute5tupleIJNS5_1CILi128EEENS7_ILi96EEENS7_ILi64EEEEEELi64ENS_10bfloat16_tEfNS_4arch4Sm80ELb0ELb1ELb1ELb0ELb0ELb0ELb1ELb1EEENS1_21CollectiveEpilogueFwdINS6_IJS8_SA_S9_EEENS6_IJNS7_ILi1EEESI_SI_EEESC_SE_Li128ELb0ELb1ELb1ELb0EEENS1_19SingleTileSchedulerILb0ELb1ELb1ELi128EEEEEEEEEvNT_6ParamsE,"",@"SHT_CUDA_INFO"
	.sectionflags	@""
	.align	4


	//----- nvinfo : EIATTR_CUDA_API_VERSION
	.align		4
        /*0000*/ 	.byte	0x04, 0x37
        /*0002*/ 	.short	(.L_102 - .L_101)
.L_101:
        /*0004*/ 	.word	0x00000082


	//----- nvinfo : EIATTR_KPARAM_INFO
	.align		4
.L_102:
        /*0008*/ 	.byte	0x04, 0x17
        /*000a*/ 	.short	(.L_104 - .L_103)
.L_103:
        /*000c*/ 	.word	0x00000000
        /*0010*/ 	.short	0x0000
        /*0012*/ 	.short	0x0000
        /*0014*/ 	.byte	0x00, 0xf0, 0x61, 0x10


	//----- nvinfo : EIATTR_SPARSE_MMA_MASK
	.align		4
.L_104:
        /*0018*/ 	.byte	0x03, 0x50
        /*001a*/ 	.short	0x0000


	//----- nvinfo : EIATTR_MAXREG_COUNT
	.align		4
        /*001c*/ 	.byte	0x03, 0x1b
        /*001e*/ 	.short	0x00ff


	//----- nvinfo : EIATTR_MERCURY_ISA_VERSION
	.align		4
        /*0020*/ 	.byte	0x03, 0x5f
        /*0022*/ 	.short	0x0101


	//----- nvinfo : EIATTR_EXIT_INSTR_OFFSETS
	.align		4
        /*0024*/ 	.byte	0x04, 0x1c
        /*0026*/ 	.short	(.L_106 - .L_105)


	//   ....[0]....
.L_105:
        /*0028*/ 	.word	0x00000010


	//----- nvinfo : EIATTR_MAX_THREADS
	.align		4
.L_106:
        /*002c*/ 	.byte	0x04, 0x05
        /*002e*/ 	.short	(.L_108 - .L_107)
.L_107:
        /*0030*/ 	.word	0x00000080
        /*0034*/ 	.word	0x00000001
        /*0038*/ 	.word	0x00000001


	//----- nvinfo : EIATTR_CBANK_PARAM_SIZE
	.align		4
.L_108:
        /*003c*/ 	.byte	0x03, 0x19
        /*003e*/ 	.short	0x0418


	//----- nvinfo : EIATTR_PARAM_CBANK
	.align		4
        /*0040*/ 	.byte	0x04, 0x0a
        /*0042*/ 	.short	(.L_110 - .L_109)
	.align		4
.L_109:
        /*0044*/ 	.word	index@(.nv.constant0._ZN7cutlass13device_kernelIN5flash19enable_sm80_to_sm89INS1_16FlashAttnFwdSm80INS1_25CollectiveMainloopFwdSm80ILi4ELi1ELb0EN4cute5tupleIJNS5_1CILi128EEENS7_ILi96EEENS7_ILi64EEEEEELi64ENS_10bfloat16_tEfNS_4arch4Sm80ELb0ELb1ELb1ELb0ELb0ELb0ELb1ELb1EEENS1_21CollectiveEpilogueFwdINS6_IJS8_SA_S9_EEENS6_IJNS7_ILi1EEESI_SI_EEESC_SE_Li128ELb0ELb1ELb1ELb0EEENS1_19SingleTileSchedulerILb0ELb1ELb1ELi128EEEEEEEEEvNT_6ParamsE)
        /*0048*/ 	.short	0x0210
        /*004a*/ 	.short	0x0418


	//----- nvinfo : EIATTR_SW_WAR
	.align		4
.L_110:
        /*004c*/ 	.byte	0x04, 0x36
        /*004e*/ 	.short	(.L_112 - .L_111)
.L_111:
        /*0050*/ 	.word	0x00000008
.L_112:


//--------------------- .nv.info._ZN7cutlass13device_kernelIN5flash19enable_sm80_to_sm89INS1_16FlashAttnFwdSm80INS1_25CollectiveMainloopFwdSm80ILi4ELi1ELb0EN4cute5tupleIJNS5_1CILi128EEENS7_ILi80EEENS7_ILi64EEEEEELi64ENS_10bfloat16_tEfNS_4arch4Sm80ELb0ELb1ELb1ELb1ELb0ELb0ELb1ELb1EEENS1_21CollectiveEpilogueFwdINS6_IJS8_SA_S9_EEENS6_IJNS7_ILi1EEESI_SI_EEESC_SE_Li128ELb1ELb1ELb1ELb0EEENS1_36VarlenDynamicPersistentTileSchedulerILi128ELi80ELi128ELi128ELb1ELb1ELb0ELb1ELb0ELb1EEEEEEEEEvNT_6ParamsE --------------------------
	.section	.nv.info._ZN7cutlass13device_kernelIN5flash19enable_sm80_to_sm89INS1_16FlashAttnFwdSm80INS1_25CollectiveMainloopFwdSm80ILi4ELi1ELb0EN4cute5tupleIJNS5_1CILi128EEENS7_ILi80EEENS7_ILi64EEEEEELi64ENS_10bfloat16_tEfNS_4arch4Sm80ELb0ELb1ELb1ELb1ELb0ELb0ELb1ELb1EEENS1_21CollectiveEpilogueFwdINS6_IJS8_SA_S9_EEENS6_IJNS7_ILi1EEESI_SI_EEESC_SE_Li128ELb1ELb1ELb1ELb0EEENS1_36VarlenDynamicPersistentTileSchedulerILi128ELi80ELi128ELi128ELb1ELb1ELb0ELb1ELb0ELb1EEEEEEEEEvNT_6ParamsE,"",@"SHT_CUDA_INFO"
	.sectionflags	@""
	.align	4


	//----- nvinfo : EIATTR_CUDA_API_VERSION
	.align		4
        /*0000*/ 	.byte	0x04, 0x37
        /*0002*/ 	.short	(.L_114 - .L_113)
.L_113:
        /*0004*/ 	.word	0x00000082


	//----- nvinfo : EIATTR_KPARAM_INFO
	.align		4
.L_114:
        /*0008*/ 	.byte	0x04, 0x17
        /*000a*/ 	.short	(.L_116 - .L_115)
.L_115:
        /*000c*/ 	.word	0x00000000
        /*0010*/ 	.short	0x0000
        /*0012*/ 	.short	0x0000
        /*0014*/ 	.byte	0x00, 0xf0, 0xe1, 0x10


	//----- nvinfo : EIATTR_SPARSE_MMA_MASK
	.align		4
.L_116:
        /*0018*/ 	.byte	0x03, 0x50
        /*001a*/ 	.short	0x0000


	//----- nvinfo : EIATTR_MAXREG_COUNT
	.align		4
        /*001c*/ 	.byte	0x03, 0x1b
        /*001e*/ 	.short	0x00ff


	//----- nvinfo : EIATTR_MERCURY_ISA_VERSION
	.align		4
        /*0020*/ 	.byte	0x03, 0x5f
        /*0022*/ 	.short	0x0101


	//----- nvinfo : EIATTR_EXIT_INSTR_OFFSETS
	.align		4
        /*0024*/ 	.byte	0x04, 0x1c
        /*0026*/ 	.short	(.L_118 - .L_117)


	//   ....[0]....
.L_117:
        /*0028*/ 	.word	0x00000010


	//----- nvinfo : EIATTR_MAX_THREADS
	.align		4
.L_118:
        /*002c*/ 	.byte	0x04, 0x05
        /*002e*/ 	.short	(.L_120 - .L_119)
.L_119:
        /*0030*/ 	.word	0x00000080
        /*0034*/ 	.word	0x00000001
        /*0038*/ 	.word	0x00000001


	//----- nvinfo : EIATTR_CBANK_PARAM_SIZE
	.align		4
.L_120:
        /*003c*/ 	.byte	0x03, 0x19
        /*003e*/ 	.short	0x0438


	//----- nvinfo : EIATTR_PARAM_CBANK
	.align		4
        /*0040*/ 	.byte	0x04, 0x0a
        /*0042*/ 	.short	(.L_122 - .L_121)
	.align		4
.L_121:
        /*0044*/ 	.word	index@(.nv.constant0._ZN7cutlass13device_kernelIN5flash19enable_sm80_to_sm89INS1_16FlashAttnFwdSm80INS1_25CollectiveMainloopFwdSm80ILi4ELi1ELb0EN4cute5tupleIJNS5_1CILi128EEENS7_ILi80EEENS7_ILi64EEEEEELi64ENS_10bfloat16_tEfNS_4arch4Sm80ELb0ELb1ELb1ELb1ELb0ELb0ELb1ELb1EEENS1_21CollectiveEpilogueFwdINS6_IJS8_SA_S9_EEENS6_IJNS7_ILi1EEESI_SI_EEESC_SE_Li128ELb1ELb1ELb1ELb0EEENS1_36VarlenDynamicPersistentTileSchedulerILi128ELi80ELi128ELi128ELb1ELb1ELb0ELb1ELb0ELb1EEEEEEEEEvNT_6ParamsE)
        /*0048*/ 	.short	0x0210
        /*004a*/ 	.short	0x0438


	//----- nvinfo : EIATTR_SW_WAR
	.align		4
.L_122:
        /*004c*/ 	.byte	0x04, 0x36
        /*004e*/ 	.short	(.L_124 - .L_123)
.L_123:
        /*0050*/ 	.word	0x00000008
.L_124:


//--------------------- .nv.info._ZN7cutlass13device_kernelIN5flash19enable_sm80_to_sm89INS1_16FlashAttnFwdSm80INS1_25CollectiveMainloopFwdSm80ILi4ELi1ELb0EN4cute5tupleIJNS5_1CILi128EEENS7_ILi80EEENS7_ILi64EEEEEELi64ENS_10bfloat16_tEfNS_4arch4Sm80ELb0ELb1ELb1ELb1ELb0ELb1ELb1ELb1EEENS1_21CollectiveEpilogueFwdINS6_IJS8_SA_S9_EEENS6_IJNS7_ILi1EEESI_SI_EEESC_SE_Li128ELb1ELb1ELb1ELb0EEENS1_36VarlenDynamicPersistentTileSchedulerILi128ELi80ELi128ELi128ELb1ELb1ELb0ELb1ELb0ELb1EEEEEEEEEvNT_6ParamsE --------------------------
	.section	.nv.info._ZN7cutlass13device_kernelIN5flash19enable_sm80_to_sm89INS1_16FlashAttnFwdSm80INS1_25CollectiveMainloopFwdSm80ILi4ELi1ELb0EN4cute5tupleIJNS5_1CILi128EEENS7_ILi80EEENS7_ILi64EEEEEELi64ENS_10bfloat16_tEfNS_4arch4Sm80ELb0ELb1ELb1ELb1ELb0ELb1ELb1ELb1EEENS1_21CollectiveEpilogueFwdINS6_IJS8_SA_S9_EEENS6_IJNS7_ILi1EEESI_SI_EEESC_SE_Li128ELb1ELb1ELb1ELb0EEENS1_36VarlenDynamicPersistentTileSchedulerILi128ELi80ELi128ELi128ELb1ELb1ELb0ELb1ELb0ELb1EEEEEEEEEvNT_6ParamsE,"",@"SHT_CUDA_INFO"
	.sectionflags	@""
	.align	4


	//----- nvinfo : EIATTR_CUDA_API_VERSION
	.align		4
        /*0000*/ 	.byte	0x04, 0x37
        /*0002*/ 	.short	(.L_126 - .L_125)
.L_125:
        /*0004*/ 	.word	0x00000082


	//----- nvinfo : EIATTR_KPARAM_INFO
	.align		4
.L_126:
        /*0008*/ 	.byte	0x04, 0x17
        /*000a*/ 	.short	(.L_128 - .L_127)
.L_127:
        /*000c*/ 	.word	0x00000000
        /*0010*/ 	.short	0x0000
        /*0012*/ 	.short	0x0000
        /*0014*/ 	.byte	0x00, 0xf0, 0xe1, 0x10


	//----- nvinfo : EIATTR_SPARSE_MMA_MASK
	.align		4
.L_128:
        /*0018*/ 	.byte	0x03, 0x50
        /*001a*/ 	.short	0x0000


	//----- nvinfo : EIATTR_MAXREG_COUNT
	.align		4
        /*001c*/ 	.byte	0x03, 0x1b
        /*001e*/ 	.short	0x00ff


	//----- nvinfo : EIATTR_MERCURY_ISA_VERSION
	.align		4
        /*0020*/ 	.byte	0x03, 0x5f
        /*0022*/ 	.short	0x0101


	//----- nvinfo : EIATTR_EXIT_INSTR_OFFSETS
	.align		4
        /*0024*/ 	.byte	0x04, 0x1c
        /*0026*/ 	.short	(.L_130 - .L_129)


	//   ....[0]....
.L_129:
        /*0028*/ 	.word	0x00000010


	//----- nvinfo : EIATTR_MAX_THREADS
	.align		4
.L_130:
        /*002c*/ 	.byte	0x04, 0x05
        /*002e*/ 	.short	(.L_132 - .L_131)
.L_131:
        /*0030*/ 	.word	0x00000080
        /*0034*/ 	.word	0x00000001
        /*0038*/ 	.word	0x00000001


	//----- nvinfo : EIATTR_CBANK_PARAM_SIZE
	.align		4
.L_132:
        /*003c*/ 	.byte	0x03, 0x19
        /*003e*/ 	.short	0x0438


	//----- nvinfo : EIATTR_PARAM_CBANK
	.align		4
        /*0040*/ 	.byte	0x04, 0x0a
        /*0042*/ 	.short	(.L_134 - .L_133)
	.align		4
.L_133:
        /*0044*/ 	.word	index@(.nv.constant0._ZN7cutlass13device_kernelIN5flash19enable_sm80_to_sm89INS1_16FlashAttnFwdSm80INS1_25CollectiveMainloopFwdSm80ILi4ELi1ELb0EN4cute5tupleIJNS5_1CILi128EEENS7_ILi80EEENS7_ILi64EEEEEELi64ENS_10bfloat16_tEfNS_4arch4Sm80ELb0ELb1ELb1ELb1ELb0ELb1ELb1ELb1EEENS1_21CollectiveEpilogueFwdINS6_IJS8_SA_S9_EEENS6_IJNS7_ILi1EEESI_SI_EEESC_SE_Li128ELb1ELb1ELb1ELb0EEENS1_36VarlenDynamicPersistentTileSchedulerILi128ELi80ELi128ELi128ELb1ELb1ELb0ELb1ELb0ELb1EEEEEEEEEvNT_6ParamsE)
        /*0048*/ 	.short	0x0210
        /*004a*/ 	.short	0x0438


	//----- nvinfo : EIATTR_SW_WAR
	.align		4
.L_134:
        /*004c*/ 	.byte	0x04, 0x36
        /*004e*/ 	.short	(.L_136 - .L_135)
.L_135:
        /*0050*/ 	.word	0x00000008
.L_136:


//--------------------- .nv.info._ZN7cutlass13device_kernelIN5flash19enable_sm80_to_sm89INS1_16FlashAttnFwdSm80INS1_25CollectiveMainloopFwdSm80ILi4ELi1ELb0EN4cute5tupleIJNS5_1CILi128EEENS7_ILi112EEENS7_ILi64EEEEEELi64ENS_10bfloat16_tEfNS_4arch4Sm80ELb1ELb0ELb1ELb0ELb0ELb0ELb1ELb1EEENS1_21CollectiveEpilogueFwdINS6_IJS8_SA_S9_EEENS6_IJNS7_ILi1EEESI_SI_EEESC_SE_Li128ELb0ELb1ELb1ELb0EEENS1_30DynamicPersistentTileSchedulerILi128ELi128ELb1ELb1ELb0EEEEEEEEEvNT_6ParamsE --------------------------
	.section	.nv.info._ZN7cutlass13device_kernelIN5flash19enable_sm80_to_sm89INS1_16FlashAttnFwdSm80INS1_25CollectiveMainloopFwdSm80ILi4ELi1ELb0EN4cute5tupleIJNS5_1CILi128EEENS7_ILi112EEENS7_ILi64EEEEEELi64ENS_10bfloat16_tEfNS_4arch4Sm80ELb1ELb0ELb1ELb0ELb0ELb0ELb1ELb1EEENS1_21CollectiveEpilogueFwdINS6_IJS8_SA_S9_EEENS6_IJNS7_ILi1EEESI_SI_EEESC_SE_Li128ELb0ELb1ELb1ELb0EEENS1_30DynamicPersistentTileSchedulerILi128ELi128ELb1ELb1ELb0EEEEEEEEEvNT_6ParamsE,"",@"SHT_CUDA_INFO"
	.sectionflags	@""
	.align	4


	//----- nvinfo : EIATTR_CUDA_API_VERSION
	.align		4
        /*0000*/ 	.byte	0x04, 0x37
        /*0002*/ 	.short	(.L_138 - .L_137)
.L_137:
        /*0004*/ 	.word	0x00000082


	//----- nvinfo : EIATTR_KPARAM_INFO
	.align		4
.L_138:
        /*0008*/ 	.byte	0x04, 0x17
        /*000a*/ 	.short	(.L_140 - .L_139)
.L_139:
        /*000c*/ 	.word	0x00000000
        /*0010*/ 	.short	0x0000
        /*0012*/ 	.short	0x0000
        /*0014*/ 	.byte	0x00, 0xf0, 0xa1, 0x10


	//----- nvinfo : EIATTR_SPARSE_MMA_MASK
	.align		4
.L_140:
        /*0018*/ 	.byte	0x03, 0x50
        /*001a*/ 	.short	0x0000


	//----- nvinfo : EIATTR_MAXREG_COUNT
	.align		4
        /*001c*/ 	.byte	0x03, 0x1b
        /*001e*/ 	.short	0x00ff


	//----- nvinfo : EIATTR_MERCURY_ISA_VERSION
	.align		4
        /*0020*/ 	.byte	0x03, 0x5f
        /*0022*/ 	.short	0x0101


	//----- nvinfo : EIATTR_EXIT_INSTR_OFFSETS
	.align		4
        /*0024*/ 	.byte	0x04, 0x1c
        /*0026*/ 	.short	(.L_142 - .L_141)


	//   ....[0]....
.L_141:
        /*0028*/ 	.word	0x00000010


	//----- nvinfo : EIATTR_MAX_THREADS
	.align		4
.L_142:
        /*002c*/ 	.byte	0x04, 0x05
        /*002e*/ 	.short	(.L_144 - .L_143)
.L_143:
        /*0030*/ 	.word	0x00000080
        /*0034*/ 	.word	0x00000001
        /*0038*/ 	.word	0x00000001


	//----- nvinfo : EIATTR_CBANK_PARAM_SIZE
	.align		4
.L_144:
        /*003c*/ 	.byte	0x03, 0x19
        /*003e*/ 	.short	0x0428


	//----- nvinfo : EIATTR_PARAM_CBANK
	.align		4
        /*0040*/ 	.byte	0x04, 0x0a
        /*0042*/ 	.short	(.L_146 - .L_145)
	.align		4
.L_145:
        /*0044*/ 	.word	index@(.nv.constant0._ZN7cutlass13device_kernelIN5flash19enable_sm80_to_sm89INS1_16FlashAttnFwdSm80INS1_25CollectiveMainloopFwdSm80ILi4ELi1ELb0EN4cute5tupleIJNS5_1CILi128EEENS7_ILi112EEENS7_ILi64EEEEEELi64ENS_10bfloat16_tEfNS_4arch4Sm80ELb1ELb0ELb1ELb0ELb0ELb0ELb1ELb1EEENS1_21CollectiveEpilogueFwdINS6_IJS8_SA_S9_EEENS6_IJNS7_ILi1EEESI_SI_EEESC_SE_Li128ELb0ELb1ELb1ELb0EEENS1_30DynamicPersistentTileSchedulerILi128ELi128ELb1ELb1ELb0EEEEEEEEEvNT_6ParamsE)
        /*0048*/ 	.short	0x0210
        /*004a*/ 	.short	0x0428


	//----- nvinfo : EIATTR_SW_WAR
	.align		4
.L_146:
        /*004c*/ 	.byte	0x04, 0x36
        /*004e*/ 	.short	(.L_148 - .L_147)
.L_147:
        /*0050*/ 	.word	0x00000008
.L_148:


//--------------------- .nv.info._ZN7cutlass13device_kernelIN5flash19enable_sm80_to_sm89INS1_16FlashAttnFwdSm80INS1_25CollectiveMainloopFwdSm80ILi4ELi1ELb0EN4cute5tupleIJNS5_1CILi128EEENS7_ILi80EEENS7_ILi64EEEEEELi64ENS_10bfloat16_tEfNS_4arch4Sm80ELb1ELb0ELb1ELb1ELb0ELb0ELb1ELb1EEENS1_21CollectiveEpilogueFwdINS6_IJS8_SA_S9_EEENS6_IJNS7_ILi1EEESI_SI_EEESC_SE_Li128ELb1ELb1ELb1ELb0EEENS1_36VarlenDynamicPersistentTileSchedulerILi128ELi80ELi128ELi128ELb1ELb1ELb0ELb1ELb1ELb1EEEEEEEEEvNT_6ParamsE --------------------------
	.section	.nv.info._ZN7cutlass13device_kernelIN5flash19enable_sm80_to_sm89INS1_16FlashAttnFwdSm80INS1_25CollectiveMainloopFwdSm80ILi4ELi1ELb0EN4cute5tupleIJNS5_1CILi128EEENS7_ILi80EEENS7_ILi64EEEEEELi64ENS_10bfloat16_tEfNS_4arch4Sm80ELb1ELb0ELb1ELb1ELb0ELb0ELb1ELb1EEENS1_21CollectiveEpilogueFwdINS6_IJS8_SA_S9_EEENS6_IJNS7_ILi1EEESI_SI_EEESC_SE_Li128ELb1ELb1ELb1ELb0EEENS1_36VarlenDynamicPersistentTileSchedulerILi128ELi80ELi128ELi128ELb1ELb1ELb0ELb1ELb1ELb1EEEEEEEEEvNT_6ParamsE,"",@"SHT_CUDA_INFO"
	.sectionflags	@""
	.align	4


	//----- nvinfo : EIATTR_CUDA_API_VERSION
	.align		4
        /*0000*/ 	.byte	0x04, 0x37
        /*0002*/ 	.short	(.L_150 - .L_149)
.L_149:
        /*0004*/ 	.word	0x00000082


	//----- nvinfo : EIATTR_KPARAM_INFO
	.align		4
.L_150:
        /*0008*/ 	.byte	0x04, 0x17
        /*000a*/ 	.short	(.L_152 - .L_151)
.L_151:
        /*000c*/ 	.word	0x00000000
        /*0010*/ 	.short	0x0000
        /*0012*/ 	.short	0x0000
        /*0014*/ 	.byte	0x00, 0xf0, 0xe1, 0x10


	//----- nvinfo : EIATTR_SPARSE_MMA_MASK
	.align		4
.L_152:
        /*0018*/ 	.byte	0x03, 0x50
        /*001a*/ 	.short	0x0000


	//----- nvinfo : EIATTR_MAXREG_COUNT
	.align		4
        /*001c*/ 	.byte	0x03, 0x1b
        /*001e*/ 	.short	0x00ff


	//----- nvinfo : EIATTR_MERCURY_ISA_VERSION
	.align		4
        /*0020*/ 	.byte	0x03, 0x5f
        /*0022*/ 	.short	0x0101


	//----- nvinfo : EIATTR_EXIT_INSTR_OFFSETS
	.align		4
        /*0024*/ 	.byte	0x04, 0x1c
        /*0026*/ 	.short	(.L_154 - .L_153)


	//   ....[0]....
.L_153:
        /*0028*/ 	.word	0x00000010


	//----- nvinfo : EIATTR_MAX_THREADS
	.align		4
.L_154:
        /*002c*/ 	.byte	0x04, 0x05
        /*002e*/ 	.short	(.L_156 - .L_155)
.L_155:
        /*0030*/ 	.word	0x00000080
        /*0034*/ 	.word	0x00000001
        /*0038*/ 	.word	0x00000001


	//----- nvinfo : EIATTR_CBANK_PARAM_SIZE
	.align		4
.L_156:
        /*003c*/ 	.byte	0x03, 0x19
        /*003e*/ 	.short	0x0438


	//----- nvinfo : EIATTR_PARAM_CBANK
	.align		4
        /*0040*/ 	.byte	0x04, 0x0a
        /*0042*/ 	.short	(.L_158 - .L_157)
	.align		4
.L_157:
        /*0044*/ 	.word	index@(.nv.constant0._ZN7cutlass13device_kernelIN5flash19enable_sm80_to_sm89INS1_16FlashAttnFwdSm80INS1_25CollectiveMainloopFwdSm80ILi4ELi1ELb0EN4cute5tupleIJNS5_1CILi128EEENS7_ILi80EEENS7_ILi64EEEEEELi64ENS_10bfloat16_tEfNS_4arch4Sm80ELb1ELb0ELb1ELb1ELb0ELb0ELb1ELb1EEENS1_21CollectiveEpilogueFwdINS6_IJS8_SA_S9_EEENS6_IJNS7_ILi1EEESI_SI_EEESC_SE_Li128ELb1ELb1ELb1ELb0EEENS1_36VarlenDynamicPersistentTileSchedulerILi128ELi80ELi128ELi128ELb1ELb1ELb0ELb1ELb1ELb1EEEEEEEEEvNT_6ParamsE)
        /*0048*/ 	.short	0x0210
        /*004a*/ 	.short	0x0438


	//----- nvinfo : EIATTR_SW_WAR
	.align		4
.L_158:
        /*004c*/ 	.byte	0x04, 0x36
        /*004e*/ 	.short	(.L_160 - .L_159)
.L_159:
        /*0050*/ 	.word	0x00000008
.L_160:


//--------------------- .nv.info._ZN7cutlass13device_kernelIN5flash19enable_sm80_to_sm89INS1_16FlashAttnFwdSm80INS1_25CollectiveMainloopFwdSm80ILi4ELi1ELb0EN4cute5tupleIJNS5_1CILi128EEENS7_ILi80EEENS7_ILi64EEEEEELi64ENS_10bfloat16_tEfNS_4arch4Sm80ELb1ELb0ELb1ELb1ELb0ELb1ELb1ELb1EEENS1_21CollectiveEpilogueFwdINS6_IJS8_SA_S9_EEENS6_IJNS7_ILi1EEESI_SI_EEESC_SE_Li128ELb1ELb1ELb1ELb0EEENS1_36VarlenDynamicPersistentTileSchedulerILi128ELi80ELi128ELi128ELb1ELb1ELb0ELb1ELb1ELb1EEEEEEEEEvNT_6ParamsE --------------------------
	.section	.nv.info._ZN7cutlass13device_kernelIN5flash19enable_sm80_to_sm89INS1_16FlashAttnFwdSm80INS1_25CollectiveMainloopFwdSm80ILi4ELi1ELb0EN4cute5tupleIJNS5_1CILi128EEENS7_ILi80EEENS7_ILi64EEEEEELi64ENS_10bfloat16_tEfNS_4arch4Sm80ELb1ELb0ELb1ELb1ELb0ELb1ELb1ELb1EEENS1_21CollectiveEpilogueFwdINS6_IJS8_SA_S9_EEENS6_IJNS7_ILi1EEESI_SI_EEESC_SE_Li128ELb1ELb1ELb1ELb0EEENS1_36VarlenDynamicPersistentTileSchedulerILi128ELi80ELi128ELi128ELb1ELb1ELb0ELb1ELb1ELb1EEEEEEEEEvNT_6ParamsE,"",@"SHT_CUDA_INFO"
	.sectionflags	@""
	.align	4


	//----- nvinfo : EIATTR_CUDA_API_VERSION
	.align		4
        /*0000*/ 	.byte	0x04, 0x37
        /*0002*/ 	.short	(.L_162 - .L_161)
.L_161:
        /*0004*/ 	.word	0x00000082


	//----- nvinfo : EIATTR_KPARAM_INFO
	.align		4
.L_162:
        /*0008*/ 	.byte	0x04, 0x17
        /*000a*/ 	.short	(.L_164 - .L_163)
.L_163:
        /*000c*/ 	.word	0x00000000
        /*0010*/ 	.short	0x0000
        /*0012*/ 	.short	0x0000
        /*0014*/ 	.byte	0x00, 0xf0, 0xe1, 0x10


	//----- nvinfo : EIATTR_SPARSE_MMA_MASK
	.align		4
.L_164:
        /*0018*/ 	.byte	0x03, 0x50
        /*001a*/ 	.short	0x0000


	//----- nvinfo : EIATTR_MAXREG_COUNT
	.align		4
        /*001c*/ 	.byte	0x03, 0x1b
        /*001e*/ 	.short	0x00ff


	//----- nvinfo : EIATTR_MERCURY_ISA_VERSION
	.align		4
        /*0020*/ 	.byte	0x03, 0x5f
        /*0022*/ 	.short	0x0101


	//----- nvinfo : EIATTR_EXIT_INSTR_OFFSETS
	.align		4
        /*0024*/ 	.byte	0x04, 0x1c
        /*0026*/ 	.short	(.L_166 - .L_165)


	//   ....[0]....
.L_165:
        /*0028*/ 	.word	0x00000010


	//----- nvinfo : EIATTR_MAX_THREADS
	.align		4
.L_166:
        /*002c*/ 	.byte	0x04, 0x05
        /*002e*/ 	.short	(.L_168 - .L_167)
.L_167:
        /*0030*/ 	.word	0x00000080
        /*0034*/ 	.word	0x00000001
        /*0038*/ 	.word	0x00000001


	//----- nvinfo : EIATTR_CBANK_PARAM_SIZE
	.align		4
.L_168:
        /*003c*/ 	.byte	0x03, 0x19
        /*003e*/ 	.short	0x0438


	//----- nvinfo : EIATTR_PARAM_CBANK
	.align		4
        /*0040*/ 	.byte	0x04, 0x0a
        /*0042*/ 	.short	(.L_170 - .L_169)
	.align		4
.L_169:
        /*0044*/ 	.word	index@(.nv.constant0._ZN7cutlass13device_kernelIN5flash19enable_sm80_to_sm89INS1_16FlashAttnFwdSm80INS1_25CollectiveMainloopFwdSm80ILi4ELi1ELb0EN4cute5tupleIJNS5_1CILi128EEENS7_ILi80EEENS7_ILi64EEEEEELi64ENS_10bfloat16_tEfNS_4arch4Sm80ELb1ELb0ELb1ELb1ELb0ELb1ELb1ELb1EEENS1_21CollectiveEpilogueFwdINS6_IJS8_SA_S9_EEENS6_IJNS7_ILi1EEESI_SI_EEESC_SE_Li128ELb1ELb1ELb1ELb0EEENS1_36VarlenDynamicPersistentTileSchedulerILi128ELi80ELi128ELi128ELb1ELb1ELb0ELb1ELb1ELb1EEEEEEEEEvNT_6ParamsE)
        /*0048*/ 	.short	0x0210
        /*004a*/ 	.short	0x0438


	//----- nvinfo : EIATTR_SW_WAR
	.align		4
.L_170:
        /*004c*/ 	.byte	0x04, 0x36
        /*004e*/ 	.short	(.L_172 - .L_171)
.L_171:
        /*0050*/ 	.word	0x00000008
.L_172:


//--------------------- .nv.callgraph             --------------------------
	.section	.nv.callgraph,"",@"SHT_CUDA_CALLGRAPH"
	.align	4
	.sectionentsize	8
	.align		4
        /*0000*/ 	.word	0x00000000
	.align		4
        /*0004*/ 	.word	0xffffffff
	.align		4
        /*0008*/ 	.word	0x00000000
	.align		4
        /*000c*/ 	.word	0xfffffffe
	.align		4
        /*0010*/ 	.word	0x00000000
	.align		4
        /*0014*/ 	.word	0xfffffffd
	.align		4
        /*0018*/ 	.word	0x00000000
	.align		4
        /*001c*/ 	.word	0xfffffffc


//--------------------- .nv.constant4             --------------------------
	.section	.nv.constant4,"a",@progbits
	.align	8
	.align		8
.nv.constant4:
        /*0000*/ 	.dword	_ZN79_INTERNAL_b13ec3a6_43_flash_fwd_hdim64_bf16_split_softcap_sm80_cu_9949e2e8_47584cuda3std3__45__cpo5beginE
	.align		8
        /*0008*/ 	.dword	_ZN79_INTERNAL_b13ec3a6_43_flash_fwd_hdim64_bf16_split_softcap_sm80_cu_9949e2e8_47584cuda3std3__45__cpo3endE
	.align		8
        /*0010*/ 	.dword	_ZN79_INTERNAL_b13ec3a6_43_flash_fwd_hdim64_bf16_split_softcap_sm80_cu_9949e2e8_47584cuda3std3__45__cpo6cbeginE
	.align		8
        /*0018*/ 	.dword	_ZN79_INTERNAL_b13ec3a6_43_flash_fwd_hdim64_bf16_split_softcap_sm80_cu_9949e2e8_47584cuda3std3__45__cpo4cendE
	.align		8
        /*0020*/ 	.dword	_ZN79_INTERNAL_b13ec3a6_43_flash_fwd_hdim64_bf16_split_softcap_sm80_cu_9949e2e8_47584cuda3std3__481_GLOBAL__N__b13ec3a6_43_flash_fwd_hdim64_bf16_split_softcap_sm80_cu_9949e2e8_47586ignoreE
	.align		8
        /*0028*/ 	.dword	_ZN79_INTERNAL_b13ec3a6_43_flash_fwd_hdim64_bf16_split_softcap_sm80_cu_9949e2e8_47584cuda3std3__419piecewise_constructE
	.align		8
        /*0030*/ 	.dword	_ZN79_INTERNAL_b13ec3a6_43_flash_fwd_hdim64_bf16_split_softcap_sm80_cu_9949e2e8_47584cuda3std3__48in_placeE
	.align		8
        /*0038*/ 	.dword	_ZN79_INTERNAL_b13ec3a6_43_flash_fwd_hdim64_bf16_split_softcap_sm80_cu_9949e2e8_47584cuda3std6ranges3__45__cpo4swapE
	.align		8
        /*0040*/ 	.dword	_ZN79_INTERNAL_b13ec3a6_43_flash_fwd_hdim64_bf16_split_softcap_sm80_cu_9949e2e8_47584cuda3std6ranges3__45__cpo9iter_moveE
	.align		8
        /*0048*/ 	.dword	_ZN79_INTERNAL_b13ec3a6_43_flash_fwd_hdim64_bf16_split_softcap_sm80_cu_9949e2e8_47584cute7productE
	.align		8
        /*0050*/ 	.dword	_ZN79_INTERNAL_b13ec3a6_43_flash_fwd_hdim64_bf16_split_softcap_sm80_cu_9949e2e8_47584cute1_E


//--------------------- .text._ZN7cutlass13device_kernelIN5flash19enable_sm80_to_sm89INS1_16FlashAttnFwdSm80INS1_25CollectiveMainloopFwdSm80ILi4ELi1ELb0EN4cute5tupleIJNS5_1CILi128EEENS7_ILi112EEENS7_ILi64EEEEEELi64ENS_10bfloat16_tEfNS_4arch4Sm80ELb0ELb0ELb1ELb0ELb0ELb0ELb1ELb1EEENS1_21CollectiveEpilogueFwdINS6_IJS8_SA_S9_EEENS6_IJNS7_ILi1EEESI_SI_EEESC_SE_Li128ELb0ELb1ELb1ELb0EEENS1_19SingleTileSchedulerILb0ELb1ELb1ELi128EEEEEEEEEvNT_6ParamsE --------------------------
	.section	.text._ZN7cutlass13device_kernelIN5flash19enable_sm80_to_sm89INS1_16FlashAttnFwdSm80INS1_25CollectiveMainloopFwdSm80ILi4ELi1ELb0EN4cute5tupleIJNS5_1CILi128EEENS7_ILi112EEENS7_ILi64EEEEEELi64ENS_10bfloat16_tEfNS_4arch4Sm80ELb0ELb0ELb1ELb0ELb0ELb0ELb1ELb1EEENS1_21CollectiveEpilogueFwdINS6_IJS8_SA_S9_EEENS6_IJNS7_ILi1EEESI_SI_EEESC_SE_Li128ELb0ELb1ELb1ELb0EEENS1_19SingleTileSchedulerILb0ELb1ELb1ELi128EEEEEEEEEvNT_6ParamsE,"ax",@progbits
	.align	128
.text._ZN7cutlass13device_kernelIN5flash19enable_sm80_to_sm89INS1_16FlashAttnFwdSm80INS1_25CollectiveMainloopFwdSm80ILi4ELi1ELb0EN4cute5tupleIJNS5_1CILi128EEENS7_ILi112EEENS7_ILi64EEEEEELi64ENS_10bfloat16_tEfNS_4arch4Sm80ELb0ELb0ELb1ELb0ELb0ELb0ELb1ELb1EEENS1_21CollectiveEpilogueFwdINS6_IJS8_SA_S9_EEENS6_IJNS7_ILi1EEESI_SI_EEESC_SE_Li128ELb0ELb1ELb1ELb0EEENS1_19SingleTileSchedulerILb0ELb1ELb1ELi128EEEEEEEEEvNT_6ParamsE:
        .type           _ZN7cutlass13device_kernelIN5flash19enable_sm80_to_sm89INS1_16FlashAttnFwdSm80INS1_25CollectiveMainloopFwdSm80ILi4ELi1ELb0EN4cute5tupleIJNS5_1CILi128EEENS7_ILi112EEENS7_ILi64EEEEEELi64ENS_10bfloat16_tEfNS_4arch4Sm80ELb0ELb0ELb1ELb0ELb0ELb0ELb1ELb1EEENS1_21CollectiveEpilogueFwdINS6_IJS8_SA_S9_EEENS6_IJNS7_ILi1EEESI_SI_EEESC_SE_Li128ELb0ELb1ELb1ELb0EEENS1_19SingleTileSchedulerILb0ELb1ELb1ELi128EEEEEEEEEvNT_6ParamsE,@function
        .size           _ZN7cutlass13device_kernelIN5flash19enable_sm80_to_sm89INS1_16FlashAttnFwdSm80INS1_25CollectiveMainloopFwdSm80ILi4ELi1ELb0EN4cute5tupleIJNS5_1CILi128EEENS7_ILi112EEENS7_ILi64EEEEEELi64ENS_10bfloat16_tEfNS_4arch4Sm80ELb0ELb0ELb1ELb0ELb0ELb0ELb1ELb1EEENS1_21CollectiveEpilogueFwdINS6_IJS8_SA_S9_EEENS6_IJNS7_ILi1EEESI_SI_EEESC_SE_Li128ELb0ELb1ELb1ELb0EEENS1_19SingleTileSchedulerILb0ELb1ELb1ELi128EEEEEEEEEvNT_6ParamsE,(.L_x_9 - _ZN7cutlass13device_kernelIN5flash19enable_sm80_to_sm89INS1_16FlashAttnFwdSm80INS1_25CollectiveMainloopFwdSm80ILi4ELi1ELb0EN4cute5tupleIJNS5_1CILi128EEENS7_ILi112EEENS7_ILi64EEEEEELi64ENS_10bfloat16_tEfNS_4arch4Sm80ELb0ELb0ELb1ELb0ELb0ELb0ELb1ELb1EEENS1_21CollectiveEpilogueFwdINS6_IJS8_SA_S9_EEENS6_IJNS7_ILi1EEESI_SI_EEESC_SE_Li128ELb0ELb1ELb1ELb0EEENS1_19SingleTileSchedulerILb0ELb1ELb1ELi128EEEEEEEEEvNT_6ParamsE)
        .other          _ZN7cutlass13device_kernelIN5flash19enable_sm80_to_sm89INS1_16FlashAttnFwdSm80INS1_25CollectiveMainloopFwdSm80ILi4ELi1ELb0EN4cute5tupleIJNS5_1CILi128EEENS7_ILi112EEENS7_ILi64EEEEEELi64ENS_10bfloat16_tEfNS_4arch4Sm80ELb0ELb0ELb1ELb0ELb0ELb0ELb1ELb1EEENS1_21CollectiveEpilogueFwdINS6_IJS8_SA_S9_EEENS6_IJNS7_ILi1EEESI_SI_EEESC_SE_Li128ELb0ELb1ELb1ELb0EEENS1_19SingleTileSchedulerILb0ELb1ELb1ELi128EEEEEEEEEvNT_6ParamsE,@"STO_CUDA_ENTRY STV_DEFAULT"
_ZN7cutlass13device_kernelIN5flash19enable_sm80_to_sm89INS1_16FlashAttnFwdSm80INS1_25CollectiveMainloopFwdSm80ILi4ELi1ELb0EN4cute5tupleIJNS5_1CILi128EEENS7_ILi112EEENS7_ILi64EEEEEELi64ENS_10bfloat16_tEfNS_4arch4Sm80ELb0ELb0ELb1ELb0ELb0ELb0ELb1ELb1EEENS1_21CollectiveEpilogueFwdINS6_IJS8_SA_S9_EEENS6_IJNS7_ILi1EEESI_SI_EEESC_SE_Li128ELb0ELb1ELb1ELb0EEENS1_19SingleTileSchedulerILb0ELb1ELb1ELi128EEEEEEEEEvNT_6ParamsE:
[----:B------:R-:W-:Y:S01]  /*0000*/  LDC R1, c[0x0][0x28] ;  /* 0x00000a00ff017b82 */ /* 0x000fe20000000800 */
[----:B------:R-:W-:Y:S05]  /*0010*/  EXIT ;  /* 0x000000000000794d */ /* 0x000fea0003800000 */
.L_x_0:
[----:B------:R-:W-:-:S00]  /*0020*/  BRA `(.L_x_0) ;  /* 0xfffffffc00fc7947 */ /* 0x000fc0000383ffff */
[----:B------:R-:W-:-:S00]  /*0030*/  NOP ;  /* 0x0000000000007918 */ /* 0x000fc00000000000 */
        /* <DEDUP_REMOVED lines=12> */
.L_x_9:


//--------------------- .text._ZN7cutlass13device_kernelIN5flash19enable_sm80_to_sm89INS1_16FlashAttnFwdSm80INS1_25CollectiveMainloopFwdSm80ILi4ELi1ELb0EN4cute5tupleIJNS5_1CILi128EEENS7_ILi80EEENS7_ILi64EEEEEELi64ENS_10bfloat16_tEfNS_4arch4Sm80ELb0ELb0ELb1ELb1ELb0ELb0ELb1ELb1EEENS1_21CollectiveEpilogueFwdINS6_IJS8_SA_S9_EEENS6_IJNS7_ILi1EEESI_SI_EEESC_SE_Li128ELb1ELb1ELb1ELb0EEENS1_36VarlenDynamicPersistentTileSchedulerILi128ELi80ELi128ELi128ELb1ELb1ELb0ELb0ELb1ELb1EEEEEEEEEvNT_6ParamsE --------------------------
	.section	.text._ZN7cutlass13device_kernelIN5flash19enable_sm80_to_sm89INS1_16FlashAttnFwdSm80INS1_25CollectiveMainloopFwdSm80ILi4ELi1ELb0EN4cute5tupleIJNS5_1CILi128EEENS7_ILi80EEENS7_ILi64EEEEEELi64ENS_10bfloat16_tEfNS_4arch4Sm80ELb0ELb0ELb1ELb1ELb0ELb0ELb1ELb1EEENS1_21CollectiveEpilogueFwdINS6_IJS8_SA_S9_EEENS6_IJNS7_ILi1EEESI_SI_EEESC_SE_Li128ELb1ELb1ELb1ELb0EEENS1_36VarlenDynamicPersistentTileSchedulerILi128ELi80ELi128ELi128ELb1ELb1ELb0ELb0ELb1ELb1EEEEEEEEEvNT_6ParamsE,"ax",@progbits
	.align	128
.text._ZN7cutlass13device_kernelIN5flash19enable_sm80_to_sm89INS1_16FlashAttnFwdSm80INS1_25CollectiveMainloopFwdSm80ILi4ELi1ELb0EN4cute5tupleIJNS5_1CILi128EEENS7_ILi80EEENS7_ILi64EEEEEELi64ENS_10bfloat16_tEfNS_4arch4Sm80ELb0ELb0ELb1ELb1ELb0ELb0ELb1ELb1EEENS1_21CollectiveEpilogueFwdINS6_IJS8_SA_S9_EEENS6_IJNS7_ILi1EEESI_SI_EEESC_SE_Li128ELb1ELb1ELb1ELb0EEENS1_36VarlenDynamicPersistentTileSchedulerILi128ELi80ELi128ELi128ELb1ELb1ELb0ELb0ELb1ELb1EEEEEEEEEvNT_6ParamsE:
        .type           _ZN7cutlass13device_kernelIN5flash19enable_sm80_to_sm89INS1_16FlashAttnFwdSm80INS1_25CollectiveMainloopFwdSm80ILi4ELi1ELb0EN4cute5tupleIJNS5_1CILi128EEENS7_ILi80EEENS7_ILi64EEEEEELi64ENS_10bfloat16_tEfNS_4arch4Sm80ELb0ELb0ELb1ELb1ELb0ELb0ELb1ELb1EEENS1_21CollectiveEpilogueFwdINS6_IJS8_SA_S9_EEENS6_IJNS7_ILi1EEESI_SI_EEESC_SE_Li128ELb1ELb1ELb1ELb0EEENS1_36VarlenDynamicPersistentTileSchedulerILi128ELi80ELi128ELi128ELb1ELb1ELb0ELb0ELb1ELb1EEEEEEEEEvNT_6ParamsE,@function
        .size           _ZN7cutlass13device_kernelIN5flash19enable_sm80_to_sm89INS1_16FlashAttnFwdSm80INS1_25CollectiveMainloopFwdSm80ILi4ELi1ELb0EN4cute5tupleIJNS5_1CILi128EEENS7_ILi80EEENS7_ILi64EEEEEELi64ENS_10bfloat16_tEfNS_4arch4Sm80ELb0ELb0ELb1ELb1ELb0ELb0ELb1ELb1EEENS1_21CollectiveEpilogueFwdINS6_IJS8_SA_S9_EEENS6_IJNS7_ILi1EEESI_SI_EEESC_SE_Li128ELb1ELb1ELb1ELb0EEENS1_36VarlenDynamicPersistentTileSchedulerILi128ELi80ELi128ELi128ELb1ELb1ELb0ELb0ELb1ELb1EEEEEEEEEvNT_6ParamsE,(.L_x_10 - _ZN7cutlass13device_kernelIN5flash19enable_sm80_to_sm89INS1_16FlashAttnFwdSm80INS1_25CollectiveMainloopFwdSm80ILi4ELi1ELb0EN4cute5tupleIJNS5_1CILi128EEENS7_ILi80EEENS7_ILi64EEEEEELi64ENS_10bfloat16_tEfNS_4arch4Sm80ELb0ELb0ELb1ELb1ELb0ELb0ELb1ELb1EEENS1_21CollectiveEpilogueFwdINS6_IJS8_SA_S9_EEENS6_IJNS7_ILi1EEESI_SI_EEESC_SE_Li128ELb1ELb1ELb1ELb0EEENS1_36VarlenDynamicPersistentTileSchedulerILi128ELi80ELi128ELi128ELb1ELb1ELb0ELb0ELb1ELb1EEEEEEEEEvNT_6ParamsE)
        .other          _ZN7cutlass13device_kernelIN5flash19enable_sm80_to_sm89INS1_16FlashAttnFwdSm80INS1_25CollectiveMainloopFwdSm80ILi4ELi1ELb0EN4cute5tupleIJNS5_1CILi128EEENS7_ILi80EEENS7_ILi64EEEEEELi64ENS_10bfloat16_tEfNS_4arch4Sm80ELb0ELb0ELb1ELb1ELb0ELb0ELb1ELb1EEENS1_21CollectiveEpilogueFwdINS6_IJS8_SA_S9_EEENS6_IJNS7_ILi1EEESI_SI_EEESC_SE_Li128ELb1ELb1ELb1ELb0EEENS1_36VarlenDynamicPersistentTileSchedulerILi128ELi80ELi128ELi128ELb1ELb1ELb0ELb0ELb1ELb1EEEEEEEEEvNT_6ParamsE,@"STO_CUDA_ENTRY STV_DEFAULT"
_ZN7cutlass13device_kernelIN5flash19enable_sm80_to_sm89INS1_16FlashAttnFwdSm80INS1_25CollectiveMainloopFwdSm80ILi4ELi1ELb0EN4cute5tupleIJNS5_1CILi128EEENS7_ILi80EEENS7_ILi64EEEEEELi64ENS_10bfloat16_tEfNS_4arch4Sm80ELb0ELb0ELb1ELb1ELb0ELb0ELb1ELb1EEENS1_21CollectiveEpilogueFwdINS6_IJS8_SA_S9_EEENS6_IJNS7_ILi1EEESI_SI_EEESC_SE_Li128ELb1ELb1ELb1ELb0EEENS1_36VarlenDynamicPersistentTileSchedulerILi128ELi80ELi128ELi128ELb1ELb1ELb0ELb0ELb1ELb1EEEEEEEEEvNT_6ParamsE:
[----:B------:R-:W-:Y:S01]  /*0000*/  LDC R1, c[0x0][0x28] ;  /* 0x00000a00ff017b82 */ /* 0x000fe20000000800 */
[----:B------:R-:W-:Y:S05]  /*0010*/  EXIT ;  /* 0x000000000000794d */ /* 0x000fea0003800000 */
.L_x_1:
        /* <DEDUP_REMOVED lines=14> */
.L_x_10:


//--------------------- .text._ZN7cutlass13device_kernelIN5flash19enable_sm80_to_sm89INS1_16FlashAttnFwdSm80INS1_25CollectiveMainloopFwdSm80ILi4ELi1ELb0EN4cute5tupleIJNS5_1CILi128EEENS7_ILi80EEENS7_ILi64EEEEEELi64ENS_10bfloat16_tEfNS_4arch4Sm80ELb0ELb0ELb1ELb1ELb0ELb1ELb1ELb1EEENS1_21CollectiveEpilogueFwdINS6_IJS8_SA_S9_EEENS6_IJNS7_ILi1EEESI_SI_EEESC_SE_Li128ELb1ELb1ELb1ELb0EEENS1_36VarlenDynamicPersistentTileSchedulerILi128ELi80ELi128ELi128ELb1ELb1ELb0ELb0ELb1ELb1EEEEEEEEEvNT_6ParamsE --------------------------
	.section	.text._ZN7cutlass13device_kernelIN5flash19enable_sm80_to_sm89INS1_16FlashAttnFwdSm80INS1_25CollectiveMainloopFwdSm80ILi4ELi1ELb0EN4cute5tupleIJNS5_1CILi128EEENS7_ILi80EEENS7_ILi64EEEEEELi64ENS_10bfloat16_tEfNS_4arch4Sm80ELb0ELb0ELb1ELb1ELb0ELb1ELb1ELb1EEENS1_21CollectiveEpilogueFwdINS6_IJS8_SA_S9_EEENS6_IJNS7_ILi1EEESI_SI_EEESC_SE_Li128ELb1ELb1ELb1ELb0EEENS1_36VarlenDynamicPersistentTileSchedulerILi128ELi80ELi128ELi128ELb1ELb1ELb0ELb0ELb1ELb1EEEEEEEEEvNT_6ParamsE,"ax",@progbits
	.align	128
.text._ZN7cutlass13device_kernelIN5flash19enable_sm80_to_sm89INS1_16FlashAttnFwdSm80INS1_25CollectiveMainloopFwdSm80ILi4ELi1ELb0EN4cute5tupleIJNS5_1CILi128EEENS7_ILi80EEENS7_ILi64EEEEEELi64ENS_10bfloat16_tEfNS_4arch4Sm80ELb0ELb0ELb1ELb1ELb0ELb1ELb1ELb1EEENS1_21CollectiveEpilogueFwdINS6_IJS8_SA_S9_EEENS6_IJNS7_ILi1EEESI_SI_EEESC_SE_Li128ELb1ELb1ELb1ELb0EEENS1_36VarlenDynamicPersistentTileSchedulerILi128ELi80ELi128ELi128ELb1ELb1ELb0ELb0ELb1ELb1EEEEEEEEEvNT_6ParamsE:
        .type           _ZN7cutlass13device_kernelIN5flash19enable_sm80_to_sm89INS1_16FlashAttnFwdSm80INS1_25CollectiveMainloopFwdSm80ILi4ELi1ELb0EN4cute5tupleIJNS5_1CILi128EEENS7_ILi80EEENS7_ILi64EEEEEELi64ENS_10bfloat16_tEfNS_4arch4Sm80ELb0ELb0ELb1ELb1ELb0ELb1ELb1ELb1EEENS1_21CollectiveEpilogueFwdINS6_IJS8_SA_S9_EEENS6_IJNS7_ILi1EEESI_SI_EEESC_SE_Li128ELb1ELb1ELb1ELb0EEENS1_36VarlenDynamicPersistentTileSchedulerILi128ELi80ELi128ELi128ELb1ELb1ELb0ELb0ELb1ELb1EEEEEEEEEvNT_6ParamsE,@function
        .size           _ZN7cutlass13device_kernelIN5flash19enable_sm80_to_sm89INS1_16FlashAttnFwdSm80INS1_25CollectiveMainloopFwdSm80ILi4ELi1ELb0EN4cute5tupleIJNS5_1CILi128EEENS7_ILi80EEENS7_ILi64EEEEEELi64ENS_10bfloat16_tEfNS_4arch4Sm80ELb0ELb0ELb1ELb1ELb0ELb1ELb1ELb1EEENS1_21CollectiveEpilogueFwdINS6_IJS8_SA_S9_EEENS6_IJNS7_ILi1EEESI_SI_EEESC_SE_Li128ELb1ELb1ELb1ELb0EEENS1_36VarlenDynamicPersistentTileSchedulerILi128ELi80ELi128ELi128ELb1ELb1ELb0ELb0ELb1ELb1EEEEEEEEEvNT_6ParamsE,(.L_x_11 - _ZN7cutlass13device_kernelIN5flash19enable_sm80_to_sm89INS1_16FlashAttnFwdSm80INS1_25CollectiveMainloopFwdSm80ILi4ELi1ELb0EN4cute5tupleIJNS5_1CILi128EEENS7_ILi80EEENS7_ILi64EEEEEELi64ENS_10bfloat16_tEfNS_4arch4Sm80ELb0ELb0ELb1ELb1ELb0ELb1ELb1ELb1EEENS1_21CollectiveEpilogueFwdINS6_IJS8_SA_S9_EEENS6_IJNS7_ILi1EEESI_SI_EEESC_SE_Li128ELb1ELb1ELb1ELb0EEENS1_36VarlenDynamicPersistentTileSchedulerILi128ELi80ELi128ELi128ELb1ELb1ELb0ELb0ELb1ELb1EEEEEEEEEvNT_6ParamsE)
        .other          _ZN7cutlass13device_kernelIN5flash19enable_sm80_to_sm89INS1_16FlashAttnFwdSm80INS1_25CollectiveMainloopFwdSm80ILi4ELi1ELb0EN4cute5tupleIJNS5_1CILi128EEENS7_ILi80EEENS7_ILi64EEEEEELi64ENS_10bfloat16_tEfNS_4arch4Sm80ELb0ELb0ELb1ELb1ELb0ELb1ELb1ELb1EEENS1_21CollectiveEpilogueFwdINS6_IJS8_SA_S9_EEENS6_IJNS7_ILi1EEESI_SI_EEESC_SE_Li128ELb1ELb1ELb1ELb0EEENS1_36VarlenDynamicPersistentTileSchedulerILi128ELi80ELi128ELi128ELb1ELb1ELb0ELb0ELb1ELb1EEEEEEEEEvNT_6ParamsE,@"STO_CUDA_ENTRY STV_DEFAULT"
_ZN7cutlass13device_kernelIN5flash19enable_sm80_to_sm89INS1_16FlashAttnFwdSm80INS1_25CollectiveMainloopFwdSm80ILi4ELi1ELb0EN4cute5tupleIJNS5_1CILi128EEENS7_ILi80EEENS7_ILi64EEEEEELi64ENS_10bfloat16_tEfNS_4arch4Sm80ELb0ELb0ELb1ELb1ELb0ELb1ELb1ELb1EEENS1_21CollectiveEpilogueFwdINS6_IJS8_SA_S9_EEENS6_IJNS7_ILi1EEESI_SI_EEESC_SE_Li128ELb1ELb1ELb1ELb0EEENS1_36VarlenDynamicPersistentTileSchedulerILi128ELi80ELi128ELi128ELb1ELb1ELb0ELb0ELb1ELb1EEEEEEEEEvNT_6ParamsE:
[----:B------:R-:W-:Y:S01]  /*0000*/  LDC R1, c[0x0][0x28] ;  /* 0x00000a00ff017b82 */ /* 0x000fe20000000800 */
[----:B------:R-:W-:Y:S05]  /*0010*/  EXIT ;  /* 0x000000000000794d */ /* 0x000fea0003800000 */
.L_x_2:
        /* <DEDUP_REMOVED lines=14> */
.L_x_11:


//--------------------- .text._ZN7cutlass13device_kernelIN5flash19enable_sm80_to_sm89INS1_16FlashAttnFwdSm80INS1_25CollectiveMainloopFwdSm80ILi4ELi1ELb0EN4cute5tupleIJNS5_1CILi128EEENS7_ILi96EEENS7_ILi64EEEEEELi64ENS_10bfloat16_tEfNS_4arch4Sm80ELb0ELb1ELb1ELb0ELb0ELb0ELb1ELb1EEENS1_21CollectiveEpilogueFwdINS6_IJS8_SA_S9_EEENS6_IJNS7_ILi1EEESI_SI_EEESC_SE_Li128ELb0ELb1ELb1ELb0EEENS1_19SingleTileSchedulerILb0ELb1ELb1ELi128EEEEEEEEEvNT_6ParamsE --------------------------
	.section	.text._ZN7cutlass13device_kernelIN5flash19enable_sm80_to_sm89INS1_16FlashAttnFwdSm80INS1_25CollectiveMainloopFwdSm80ILi4ELi1ELb0EN4cute5tupleIJNS5_1CILi128EEENS7_ILi96EEENS7_ILi64EEEEEELi64ENS_10bfloat16_tEfNS_4arch4Sm80ELb0ELb1ELb1ELb0ELb0ELb0ELb1ELb1EEENS1_21CollectiveEpilogueFwdINS6_IJS8_SA_S9_EEENS6_IJNS7_ILi1EEESI_SI_EEESC_SE_Li128ELb0ELb1ELb1ELb0EEENS1_19SingleTileSchedulerILb0ELb1ELb1ELi128EEEEEEEEEvNT_6ParamsE,"ax",@progbits
	.align	128
.text._ZN7cutlass13device_kernelIN5flash19enable_sm80_to_sm89INS1_16FlashAttnFwdSm80INS1_25CollectiveMainloopFwdSm80ILi4ELi1ELb0EN4cute5tupleIJNS5_1CILi128EEENS7_ILi96EEENS7_ILi64EEEEEELi64ENS_10bfloat16_tEfNS_4arch4Sm80ELb0ELb1ELb1ELb0ELb0ELb0ELb1ELb1EEENS1_21CollectiveEpilogueFwdINS6_IJS8_SA_S9_EEENS6_IJNS7_ILi1EEESI_SI_EEESC_SE_Li128ELb0ELb1ELb1ELb0EEENS1_19SingleTileSchedulerILb0ELb1ELb1ELi128EEEEEEEEEvNT_6ParamsE:
        .type           _ZN7cutlass13device_kernelIN5flash19enable_sm80_to_sm89INS1_16FlashAttnFwdSm80INS1_25CollectiveMainloopFwdSm80ILi4ELi1ELb0EN4cute5tupleIJNS5_1CILi128EEENS7_ILi96EEENS7_ILi64EEEEEELi64ENS_10bfloat16_tEfNS_4arch4Sm80ELb0ELb1ELb1ELb0ELb0ELb0ELb1ELb1EEENS1_21CollectiveEpilogueFwdINS6_IJS8_SA_S9_EEENS6_IJNS7_ILi1EEESI_SI_EEESC_SE_Li128ELb0ELb1ELb1ELb0EEENS1_19SingleTileSchedulerILb0ELb1ELb1ELi128EEEEEEEEEvNT_6ParamsE,@function
        .size           _ZN7cutlass13device_kernelIN5flash19enable_sm80_to_sm89INS1_16FlashAttnFwdSm80INS1_25CollectiveMainloopFwdSm80ILi4ELi1ELb0EN4cute5tupleIJNS5_1CILi128EEENS7_ILi96EEENS7_ILi64EEEEEELi64ENS_10bfloat16_tEfNS_4arch4Sm80ELb0ELb1ELb1ELb0ELb0ELb0ELb1ELb1EEENS1_21CollectiveEpilogueFwdINS6_IJS8_SA_S9_EEENS6_IJNS7_ILi1EEESI_SI_EEESC_SE_Li128ELb0ELb1ELb1ELb0EEENS1_19SingleTileSchedulerILb0ELb1ELb1ELi128EEEEEEEEEvNT_6ParamsE,(.L_x_12 - _ZN7cutlass13device_kernelIN5flash19enable_sm80_to_sm89INS1_16FlashAttnFwdSm80INS1_25CollectiveMainloopFwdSm80ILi4ELi1ELb0EN4cute5tupleIJNS5_1CILi128EEENS7_ILi96EEENS7_ILi64EEEEEELi64ENS_10bfloat16_tEfNS_4arch4Sm80ELb0ELb1ELb1ELb0ELb0ELb0ELb1ELb1EEENS1_21CollectiveEpilogueFwdINS6_IJS8_SA_S9_EEENS6_IJNS7_ILi1EEESI_SI_EEESC_SE_Li128ELb0ELb1ELb1ELb0EEENS1_19SingleTileSchedulerILb0ELb1ELb1ELi128EEEEEEEEEvNT_6ParamsE)
        .other          _ZN7cutlass13device_kernelIN5flash19enable_sm80_to_sm89INS1_16FlashAttnFwdSm80INS1_25CollectiveMainloopFwdSm80ILi4ELi1ELb0EN4cute5tupleIJNS5_1CILi128EEENS7_ILi96EEENS7_ILi64EEEEEELi64ENS_10bfloat16_tEfNS_4arch4Sm80ELb0ELb1ELb1ELb0ELb0ELb0ELb1ELb1EEENS1_21CollectiveEpilogueFwdINS6_IJS8_SA_S9_EEENS6_IJNS7_ILi1EEESI_SI_EEESC_SE_Li128ELb0ELb1ELb1ELb0EEENS1_19SingleTileSchedulerILb0ELb1ELb1ELi128EEEEEEEEEvNT_6ParamsE,@"STO_CUDA_ENTRY STV_DEFAULT"
_ZN7cutlass13device_kernelIN5flash19enable_sm80_to_sm89INS1_16FlashAttnFwdSm80INS1_25CollectiveMainloopFwdSm80ILi4ELi1ELb0EN4cute5tupleIJNS5_1CILi128EEENS7_ILi96EEENS7_ILi64EEEEEELi64ENS_10bfloat16_tEfNS_4arch4Sm80ELb0ELb1ELb1ELb0ELb0ELb0ELb1ELb1EEENS1_21CollectiveEpilogueFwdINS6_IJS8_SA_S9_EEENS6_IJNS7_ILi1EEESI_SI_EEESC_SE_Li128ELb0ELb1ELb1ELb0EEENS1_19SingleTileSchedulerILb0ELb1ELb1ELi128EEEEEEEEEvNT_6ParamsE:
[----:B------:R-:W-:Y:S01]  /*0000*/  LDC R1, c[0x0][0x28] ;  /* 0x00000a00ff017b82 */ /* 0x000fe20000000800 */
[----:B------:R-:W-:Y:S05]  /*0010*/  EXIT ;  /* 0x000000000000794d */ /* 0x000fea0003800000 */
.L_x_3:
        /* <DEDUP_REMOVED lines=14> */
.L_x_12:


//--------------------- .text._ZN7cutlass13device_kernelIN5flash19enable_sm80_to_sm89INS1_16FlashAttnFwdSm80INS1_25CollectiveMainloopFwdSm80ILi4ELi1ELb0EN4cute5tupleIJNS5_1CILi128EEENS7_ILi80EEENS7_ILi64EEEEEELi64ENS_10bfloat16_tEfNS_4arch4Sm80ELb0ELb1ELb1ELb1ELb0ELb0ELb1ELb1EEENS1_21CollectiveEpilogueFwdINS6_IJS8_SA_S9_EEENS6_IJNS7_ILi1EEESI_SI_EEESC_SE_Li128ELb1ELb1ELb1ELb0EEENS1_36VarlenDynamicPersistentTileSchedulerILi128ELi80ELi128ELi128ELb1ELb1ELb0ELb1ELb0ELb1EEEEEEEEEvNT_6ParamsE --------------------------
	.section	.text._ZN7cutlass13device_kernelIN5flash19enable_sm80_to_sm89INS1_16FlashAttnFwdSm80INS1_25CollectiveMainloopFwdSm80ILi4ELi1ELb0EN4cute5tupleIJNS5_1CILi128EEENS7_ILi80EEENS7_ILi64EEEEEELi64ENS_10bfloat16_tEfNS_4arch4Sm80ELb0ELb1ELb1ELb1ELb0ELb0ELb1ELb1EEENS1_21CollectiveEpilogueFwdINS6_IJS8_SA_S9_EEENS6_IJNS7_ILi1EEESI_SI_EEESC_SE_Li128ELb1ELb1ELb1ELb0EEENS1_36VarlenDynamicPersistentTileSchedulerILi128ELi80ELi128ELi128ELb1ELb1ELb0ELb1ELb0ELb1EEEEEEEEEvNT_6ParamsE,"ax",@progbits
	.align	128
.text._ZN7cutlass13device_kernelIN5flash19enable_sm80_to_sm89INS1_16FlashAttnFwdSm80INS1_25CollectiveMainloopFwdSm80ILi4ELi1ELb0EN4cute5tupleIJNS5_1CILi128EEENS7_ILi80EEENS7_ILi64EEEEEELi64ENS_10bfloat16_tEfNS_4arch4Sm80ELb0ELb1ELb1ELb1ELb0ELb0ELb1ELb1EEENS1_21CollectiveEpilogueFwdINS6_IJS8_SA_S9_EEENS6_IJNS7_ILi1EEESI_SI_EEESC_SE_Li128ELb1ELb1ELb1ELb0EEENS1_36VarlenDynamicPersistentTileSchedulerILi128ELi80ELi128ELi128ELb1ELb1ELb0ELb1ELb0ELb1EEEEEEEEEvNT_6ParamsE:
        .type           _ZN7cutlass13device_kernelIN5flash19enable_sm80_to_sm89INS1_16FlashAttnFwdSm80INS1_25CollectiveMainloopFwdSm80ILi4ELi1ELb0EN4cute5tupleIJNS5_1CILi128EEENS7_ILi80EEENS7_ILi64EEEEEELi64ENS_10bfloat16_tEfNS_4arch4Sm80ELb0ELb1ELb1ELb1ELb0ELb0ELb1ELb1EEENS1_21CollectiveEpilogueFwdINS6_IJS8_SA_S9_EEENS6_IJNS7_ILi1EEESI_SI_EEESC_SE_Li128ELb1ELb1ELb1ELb0EEENS1_36VarlenDynamicPersistentTileSchedulerILi128ELi80ELi128ELi128ELb1ELb1ELb0ELb1ELb0ELb1EEEEEEEEEvNT_6ParamsE,@function
        .size           _ZN7cutlass13device_kernelIN5flash19enable_sm80_to_sm89INS1_16FlashAttnFwdSm80INS1_25CollectiveMainloopFwdSm80ILi4ELi1ELb0EN4cute5tupleIJNS5_1CILi128EEENS7_ILi80EEENS7_ILi64EEEEEELi64ENS_10bfloat16_tEfNS_4arch4Sm80ELb0ELb1ELb1ELb1ELb0ELb0ELb1ELb1EEENS1_21CollectiveEpilogueFwdINS6_IJS8_SA_S9_EEENS6_IJNS7_ILi1EEESI_SI_EEESC_SE_Li128ELb1ELb1ELb1ELb0EEENS1_36VarlenDynamicPersistentTileSchedulerILi128ELi80ELi128ELi128ELb1ELb1ELb0ELb1ELb0ELb1EEEEEEEEEvNT_6ParamsE,(.L_x_13 - _ZN7cutlass13device_kernelIN5flash19enable_sm80_to_sm89INS1_16FlashAttnFwdSm80INS1_25CollectiveMainloopFwdSm80ILi4ELi1ELb0EN4cute5tupleIJNS5_1CILi128EEENS7_ILi80EEENS7_ILi64EEEEEELi64ENS_10bfloat16_tEfNS_4arch4Sm80ELb0ELb1ELb1ELb1ELb0ELb0ELb1ELb1EEENS1_21CollectiveEpilogueFwdINS6_IJS8_SA_S9_EEENS6_IJNS7_ILi1EEESI_SI_EEESC_SE_Li128ELb1ELb1ELb1ELb0EEENS1_36VarlenDynamicPersistentTileSchedulerILi128ELi80ELi128ELi128ELb1ELb1ELb0ELb1ELb0ELb1EEEEEEEEEvNT_6ParamsE)
        .other          _ZN7cutlass13device_kernelIN5flash19enable_sm80_to_sm89INS1_16FlashAttnFwdSm80INS1_25CollectiveMainloopFwdSm80ILi4ELi1ELb0EN4cute5tupleIJNS5_1CILi128EEENS7_ILi80EEENS7_ILi64EEEEEELi64ENS_10bfloat16_tEfNS_4arch4Sm80ELb0ELb1ELb1ELb1ELb0ELb0ELb1ELb1EEENS1_21CollectiveEpilogueFwdINS6_IJS8_SA_S9_EEENS6_IJNS7_ILi1EEESI_SI_EEESC_SE_Li128ELb1ELb1ELb1ELb0EEENS1_36VarlenDynamicPersistentTileSchedulerILi128ELi80ELi128ELi128ELb1ELb1ELb0ELb1ELb0ELb1EEEEEEEEEvNT_6ParamsE,@"STO_CUDA_ENTRY STV_DEFAULT"
_ZN7cutlass13device_kernelIN5flash19enable_sm80_to_sm89INS1_16FlashAttnFwdSm80INS1_25CollectiveMainloopFwdSm80ILi4ELi1ELb0EN4cute5tupleIJNS5_1CILi128EEENS7_ILi80EEENS7_ILi64EEEEEELi64ENS_10bfloat16_tEfNS_4arch4Sm80ELb0ELb1ELb1ELb1ELb0ELb0ELb1ELb1EEENS1_21CollectiveEpilogueFwdINS6_IJS8_SA_S9_EEENS6_IJNS7_ILi1EEESI_SI_EEESC_SE_Li128ELb1ELb1ELb1ELb0EEENS1_36VarlenDynamicPersistentTileSchedulerILi128ELi80ELi128ELi128ELb1ELb1ELb0ELb1ELb0ELb1EEEEEEEEEvNT_6ParamsE:
[----:B------:R-:W-:Y:S01]  /*0000*/  LDC R1, c[0x0][0x28] ;  /* 0x00000a00ff017b82 */ /* 0x000fe20000000800 */
[----:B------:R-:W-:Y:S05]  /*0010*/  EXIT ;  /* 0x000000000000794d */ /* 0x000fea0003800000 */
.L_x_4:
        /* <DEDUP_REMOVED lines=14> */
.L_x_13:


//--------------------- .text._ZN7cutlass13device_kernelIN5flash19enable_sm80_to_sm89INS1_16FlashAttnFwdSm80INS1_25CollectiveMainloopFwdSm80ILi4ELi1ELb0EN4cute5tupleIJNS5_1CILi128EEENS7_ILi80EEENS7_ILi64EEEEEELi64ENS_10bfloat16_tEfNS_4arch4Sm80ELb0ELb1ELb1ELb1ELb0ELb1ELb1ELb1EEENS1_21CollectiveEpilogueFwdINS6_IJS8_SA_S9_EEENS6_IJNS7_ILi1EEESI_SI_EEESC_SE_Li128ELb1ELb1ELb1ELb0EEENS1_36VarlenDynamicPersistentTileSchedulerILi128ELi80ELi128ELi128ELb1ELb1ELb0ELb1ELb0ELb1EEEEEEEEEvNT_6ParamsE --------------------------
	.section	.text._ZN7cutlass13device_kernelIN5flash19enable_sm80_to_sm89INS1_16FlashAttnFwdSm80INS1_25CollectiveMainloopFwdSm80ILi4ELi1ELb0EN4cute5tupleIJNS5_1CILi128EEENS7_ILi80EEENS7_ILi64EEEEEELi64ENS_10bfloat16_tEfNS_4arch4Sm80ELb0ELb1ELb1ELb1ELb0ELb1ELb1ELb1EEENS1_21CollectiveEpilogueFwdINS6_IJS8_SA_S9_EEENS6_IJNS7_ILi1EEESI_SI_EEESC_SE_Li128ELb1ELb1ELb1ELb0EEENS1_36VarlenDynamicPersistentTileSchedulerILi128ELi80ELi128ELi128ELb1ELb1ELb0ELb1ELb0ELb1EEEEEEEEEvNT_6ParamsE,"ax",@progbits
	.align	128
.text._ZN7cutlass13device_kernelIN5flash19enable_sm80_to_sm89INS1_16FlashAttnFwdSm80INS1_25CollectiveMainloopFwdSm80ILi4ELi1ELb0EN4cute5tupleIJNS5_1CILi128EEENS7_ILi80EEENS7_ILi64EEEEEELi64ENS_10bfloat16_tEfNS_4arch4Sm80ELb0ELb1ELb1ELb1ELb0ELb1ELb1ELb1EEENS1_21CollectiveEpilogueFwdINS6_IJS8_SA_S9_EEENS6_IJNS7_ILi1EEESI_SI_EEESC_SE_Li128ELb1ELb1ELb1ELb0EEENS1_36VarlenDynamicPersistentTileSchedulerILi128ELi80ELi128ELi128ELb1ELb1ELb0ELb1ELb0ELb1EEEEEEEEEvNT_6ParamsE:
        .type           _ZN7cutlass13device_kernelIN5flash19enable_sm80_to_sm89INS1_16FlashAttnFwdSm80INS1_25CollectiveMainloopFwdSm80ILi4ELi1ELb0EN4cute5tupleIJNS5_1CILi128EEENS7_ILi80EEENS7_ILi64EEEEEELi64ENS_10bfloat16_tEfNS_4arch4Sm80ELb0ELb1ELb1ELb1ELb0ELb1ELb1ELb1EEENS1_21CollectiveEpilogueFwdINS6_IJS8_SA_S9_EEENS6_IJNS7_ILi1EEESI_SI_EEESC_SE_Li128ELb1ELb1ELb1ELb0EEENS1_36VarlenDynamicPersistentTileSchedulerILi128ELi80ELi128ELi128ELb1ELb1ELb0ELb1ELb0ELb1EEEEEEEEEvNT_6ParamsE,@function
        .size           _ZN7cutlass13device_kernelIN5flash19enable_sm80_to_sm89INS1_16FlashAttnFwdSm80INS1_25CollectiveMainloopFwdSm80ILi4ELi1ELb0EN4cute5tupleIJNS5_1CILi128EEENS7_ILi80EEENS7_ILi64EEEEEELi64ENS_10bfloat16_tEfNS_4arch4Sm80ELb0ELb1ELb1ELb1ELb0ELb1ELb1ELb1EEENS1_21CollectiveEpilogueFwdINS6_IJS8_SA_S9_EEENS6_IJNS7_ILi1EEESI_SI_EEESC_SE_Li128ELb1ELb1ELb1ELb0EEENS1_36VarlenDynamicPersistentTileSchedulerILi128ELi80ELi128ELi128ELb1ELb1ELb0ELb1ELb0ELb1EEEEEEEEEvNT_6ParamsE,(.L_x_14 - _ZN7cutlass13device_kernelIN5flash19enable_sm80_to_sm89INS1_16FlashAttnFwdSm80INS1_25CollectiveMainloopFwdSm80ILi4ELi1ELb0EN4cute5tupleIJNS5_1CILi128EEENS7_ILi80EEENS7_ILi64EEEEEELi64ENS_10bfloat16_tEfNS_4arch4Sm80ELb0ELb1ELb1ELb1ELb0ELb1ELb1ELb1EEENS1_21CollectiveEpilogueFwdINS6_IJS8_SA_S9_EEENS6_IJNS7_ILi1EEESI_SI_EEESC_SE_Li128ELb1ELb1ELb1ELb0EEENS1_36VarlenDynamicPersistentTileSchedulerILi128ELi80ELi128ELi128ELb1ELb1ELb0ELb1ELb0ELb1EEEEEEEEEvNT_6ParamsE)
        .other          _ZN7cutlass13device_kernelIN5flash19enable_sm80_to_sm89INS1_16FlashAttnFwdSm80INS1_25CollectiveMainloopFwdSm80ILi4ELi1ELb0EN4cute5tupleIJNS5_1CILi128EEENS7_ILi80EEENS7_ILi64EEEEEELi64ENS_10bfloat16_tEfNS_4arch4Sm80ELb0ELb1ELb1ELb1ELb0ELb1ELb1ELb1EEENS1_21CollectiveEpilogueFwdINS6_IJS8_SA_S9_EEENS6_IJNS7_ILi1EEESI_SI_EEESC_SE_Li128ELb1ELb1ELb1ELb0EEENS1_36VarlenDynamicPersistentTileSchedulerILi128ELi80ELi128ELi128ELb1ELb1ELb0ELb1ELb0ELb1EEEEEEEEEvNT_6ParamsE,@"STO_CUDA_ENTRY STV_DEFAULT"
_ZN7cutlass13device_kernelIN5flash19enable_sm80_to_sm89INS1_16FlashAttnFwdSm80INS1_25CollectiveMainloopFwdSm80ILi4ELi1ELb0EN4cute5tupleIJNS5_1CILi128EEENS7_ILi80EEENS7_ILi64EEEEEELi64ENS_10bfloat16_tEfNS_4arch4Sm80ELb0ELb1ELb1ELb1ELb0ELb1ELb1ELb1EEENS1_21CollectiveEpilogueFwdINS6_IJS8_SA_S9_EEENS6_IJNS7_ILi1EEESI_SI_EEESC_SE_Li128ELb1ELb1ELb1ELb0EEENS1_36VarlenDynamicPersistentTileSchedulerILi128ELi80ELi128ELi128ELb1ELb1ELb0ELb1ELb0ELb1EEEEEEEEEvNT_6ParamsE:
[----:B------:R-:W-:Y:S01]  /*0000*/  LDC R1, c[0x0][0x28] ;  /* 0x00000a00ff017b82 */ /* 0x000fe20000000800 */
[----:B------:R-:W-:Y:S05]  /*0010*/  EXIT ;  /* 0x000000000000794d */ /* 0x000fea0003800000 */
.L_x_5:
        /* <DEDUP_REMOVED lines=14> */
.L_x_14:


//--------------------- .text._ZN7cutlass13device_kernelIN5flash19enable_sm80_to_sm89INS1_16FlashAttnFwdSm80INS1_25CollectiveMainloopFwdSm80ILi4ELi1ELb0EN4cute5tupleIJNS5_1CILi128EEENS7_ILi112EEENS7_ILi64EEEEEELi64ENS_10bfloat16_tEfNS_4arch4Sm80ELb1ELb0ELb1ELb0ELb0ELb0ELb1ELb1EEENS1_21CollectiveEpilogueFwdINS6_IJS8_SA_S9_EEENS6_IJNS7_ILi1EEESI_SI_EEESC_SE_Li128ELb0ELb1ELb1ELb0EEENS1_30DynamicPersistentTileSchedulerILi128ELi128ELb1ELb1ELb0EEEEEEEEEvNT_6ParamsE --------------------------
	.section	.text._ZN7cutlass13device_kernelIN5flash19enable_sm80_to_sm89INS1_16FlashAttnFwdSm80INS1_25CollectiveMainloopFwdSm80ILi4ELi1ELb0EN4cute5tupleIJNS5_1CILi128EEENS7_ILi112EEENS7_ILi64EEEEEELi64ENS_10bfloat16_tEfNS_4arch4Sm80ELb1ELb0ELb1ELb0ELb0ELb0ELb1ELb1EEENS1_21CollectiveEpilogueFwdINS6_IJS8_SA_S9_EEENS6_IJNS7_ILi1EEESI_SI_EEESC_SE_Li128ELb0ELb1ELb1ELb0EEENS1_30DynamicPersistentTileSchedulerILi128ELi128ELb1ELb1ELb0EEEEEEEEEvNT_6ParamsE,"ax",@progbits
	.align	128
.text._ZN7cutlass13device_kernelIN5flash19enable_sm80_to_sm89INS1_16FlashAttnFwdSm80INS1_25CollectiveMainloopFwdSm80ILi4ELi1ELb0EN4cute5tupleIJNS5_1CILi128EEENS7_ILi112EEENS7_ILi64EEEEEELi64ENS_10bfloat16_tEfNS_4arch4Sm80ELb1ELb0ELb1ELb0ELb0ELb0ELb1ELb1EEENS1_21CollectiveEpilogueFwdINS6_IJS8_SA_S9_EEENS6_IJNS7_ILi1EEESI_SI_EEESC_SE_Li128ELb0ELb1ELb1ELb0EEENS1_30DynamicPersistentTileSchedulerILi128ELi128ELb1ELb1ELb0EEEEEEEEEvNT_6ParamsE:
        .type           _ZN7cutlass13device_kernelIN5flash19enable_sm80_to_sm89INS1_16FlashAttnFwdSm80INS1_25CollectiveMainloopFwdSm80ILi4ELi1ELb0EN4cute5tupleIJNS5_1CILi128EEENS7_ILi112EEENS7_ILi64EEEEEELi64ENS_10bfloat16_tEfNS_4arch4Sm80ELb1ELb0ELb1ELb0ELb0ELb0ELb1ELb1EEENS1_21CollectiveEpilogueFwdINS6_IJS8_SA_S9_EEENS6_IJNS7_ILi1EEESI_SI_EEESC_SE_Li128ELb0ELb1ELb1ELb0EEENS1_30DynamicPersistentTileSchedulerILi128ELi128ELb1ELb1ELb0EEEEEEEEEvNT_6ParamsE,@function
        .size           _ZN7cutlass13device_kernelIN5flash19enable_sm80_to_sm89INS1_16FlashAttnFwdSm80INS1_25CollectiveMainloopFwdSm80ILi4ELi1ELb0EN4cute5tupleIJNS5_1CILi128EEENS7_ILi112EEENS7_ILi64EEEEEELi64ENS_10bfloat16_tEfNS_4arch4Sm80ELb1ELb0ELb1ELb0ELb0ELb0ELb1ELb1EEENS1_21CollectiveEpilogueFwdINS6_IJS8_SA_S9_EEENS6_IJNS7_ILi1EEESI_SI_EEESC_SE_Li128ELb0ELb1ELb1ELb0EEENS1_30DynamicPersistentTileSchedulerILi128ELi128ELb1ELb1ELb0EEEEEEEEEvNT_6ParamsE,(.L_x_15 - _ZN7cutlass13device_kernelIN5flash19enable_sm80_to_sm89INS1_16FlashAttnFwdSm80INS1_25CollectiveMainloopFwdSm80ILi4ELi1ELb0EN4cute5tupleIJNS5_1CILi128EEENS7_ILi112EEENS7_ILi64EEEEEELi64ENS_10bfloat16_tEfNS_4arch4Sm80ELb1ELb0ELb1ELb0ELb0ELb0ELb1ELb1EEENS1_21CollectiveEpilogueFwdINS6_IJS8_SA_S9_EEENS6_IJNS7_ILi1EEESI_SI_EEESC_SE_Li128ELb0ELb1ELb1ELb0EEENS1_30DynamicPersistentTileSchedulerILi128ELi128ELb1ELb1ELb0EEEEEEEEEvNT_6ParamsE)
        .other          _ZN7cutlass13device_kernelIN5flash19enable_sm80_to_sm89INS1_16FlashAttnFwdSm80INS1_25CollectiveMainloopFwdSm80ILi4ELi1ELb0EN4cute5tupleIJNS5_1CILi128EEENS7_ILi112EEENS7_ILi64EEEEEELi64ENS_10bfloat16_tEfNS_4arch4Sm80ELb1ELb0ELb1ELb0ELb0ELb0ELb1ELb1EEENS1_21CollectiveEpilogueFwdINS6_IJS8_SA_S9_EEENS6_IJNS7_ILi1EEESI_SI_EEESC_SE_Li128ELb0ELb1ELb1ELb0EEENS1_30DynamicPersistentTileSchedulerILi128ELi128ELb1ELb1ELb0EEEEEEEEEvNT_6ParamsE,@"STO_CUDA_ENTRY STV_DEFAULT"
_ZN7cutlass13device_kernelIN5flash19enable_sm80_to_sm89INS1_16FlashAttnFwdSm80INS1_25CollectiveMainloopFwdSm80ILi4ELi1ELb0EN4cute5tupleIJNS5_1CILi128EEENS7_ILi112EEENS7_ILi64EEEEEELi64ENS_10bfloat16_tEfNS_4arch4Sm80ELb1ELb0ELb1ELb0ELb0ELb0ELb1ELb1EEENS1_21CollectiveEpilogueFwdINS6_IJS8_SA_S9_EEENS6_IJNS7_ILi1EEESI_SI_EEESC_SE_Li128ELb0ELb1ELb1ELb0EEENS1_30DynamicPersistentTileSchedulerILi128ELi128ELb1ELb1ELb0EEEEEEEEEvNT_6ParamsE:
[----:B------:R-:W-:Y:S01]  /*0000*/  LDC R1, c[0x0][0x28] ;  /* 0x00000a00ff017b82 */ /* 0x000fe20000000800 */
[----:B------:R-:W-:Y:S05]  /*0010*/  EXIT ;  /* 0x000000000000794d */ /* 0x000fea0003800000 */
.L_x_6:
        /* <DEDUP_REMOVED lines=14> */
.L_x_15:


//--------------------- .text._ZN7cutlass13device_kernelIN5flash19enable_sm80_to_sm89INS1_16FlashAttnFwdSm80INS1_25CollectiveMainloopFwdSm80ILi4ELi1ELb0EN4cute5tupleIJNS5_1CILi128EEENS7_ILi80EEENS7_ILi64EEEEEELi64ENS_10bfloat16_tEfNS_4arch4Sm80ELb1ELb0ELb1ELb1ELb0ELb0ELb1ELb1EEENS1_21CollectiveEpilogueFwdINS6_IJS8_SA_S9_EEENS6_IJNS7_ILi1EEESI_SI_EEESC_SE_Li128ELb1ELb1ELb1ELb0EEENS1_36VarlenDynamicPersistentTileSchedulerILi128ELi80ELi128ELi128ELb1ELb1ELb0ELb1ELb1ELb1EEEEEEEEEvNT_6ParamsE --------------------------
	.section	.text._ZN7cutlass13device_kernelIN5flash19enable_sm80_to_sm89INS1_16FlashAttnFwdSm80INS1_25CollectiveMainloopFwdSm80ILi4ELi1ELb0EN4cute5tupleIJNS5_1CILi128EEENS7_ILi80EEENS7_ILi64EEEEEELi64ENS_10bfloat16_tEfNS_4arch4Sm80ELb1ELb0ELb1ELb1ELb0ELb0ELb1ELb1EEENS1_21CollectiveEpilogueFwdINS6_IJS8_SA_S9_EEENS6_IJNS7_ILi1EEESI_SI_EEESC_SE_Li128ELb1ELb1ELb1ELb0EEENS1_36VarlenDynamicPersistentTileSchedulerILi128ELi80ELi128ELi128ELb1ELb1ELb0ELb1ELb1ELb1EEEEEEEEEvNT_6ParamsE,"ax",@progbits
	.align	128
.text._ZN7cutlass13device_kernelIN5flash19enable_sm80_to_sm89INS1_16FlashAttnFwdSm80INS1_25CollectiveMainloopFwdSm80ILi4ELi1ELb0EN4cute5tupleIJNS5_1CILi128EEENS7_ILi80EEENS7_ILi64EEEEEELi64ENS_10bfloat16_tEfNS_4arch4Sm80ELb1ELb0ELb1ELb1ELb0ELb0ELb1ELb1EEENS1_21CollectiveEpilogueFwdINS6_IJS8_SA_S9_EEENS6_IJNS7_ILi1EEESI_SI_EEESC_SE_Li128ELb1ELb1ELb1ELb0EEENS1_36VarlenDynamicPersistentTileSchedulerILi128ELi80ELi128ELi128ELb1ELb1ELb0ELb1ELb1ELb1EEEEEEEEEvNT_6ParamsE:
        .type           _ZN7cutlass13device_kernelIN5flash19enable_sm80_to_sm89INS1_16FlashAttnFwdSm80INS1_25CollectiveMainloopFwdSm80ILi4ELi1ELb0EN4cute5tupleIJNS5_1CILi128EEENS7_ILi80EEENS7_ILi64EEEEEELi64ENS_10bfloat16_tEfNS_4arch4Sm80ELb1ELb0ELb1ELb1ELb0ELb0ELb1ELb1EEENS1_21CollectiveEpilogueFwdINS6_IJS8_SA_S9_EEENS6_IJNS7_ILi1EEESI_SI_EEESC_SE_Li128ELb1ELb1ELb1ELb0EEENS1_36VarlenDynamicPersistentTileSchedulerILi128ELi80ELi128ELi128ELb1ELb1ELb0ELb1ELb1ELb1EEEEEEEEEvNT_6ParamsE,@function
        .size           _ZN7cutlass13device_kernelIN5flash19enable_sm80_to_sm89INS1_16FlashAttnFwdSm80INS1_25CollectiveMainloopFwdSm80ILi4ELi1ELb0EN4cute5tupleIJNS5_1CILi128EEENS7_ILi80EEENS7_ILi64EEEEEELi64ENS_10bfloat16_tEfNS_4arch4Sm80ELb1ELb0ELb1ELb1ELb0ELb0ELb1ELb1EEENS1_21CollectiveEpilogueFwdINS6_IJS8_SA_S9_EEENS6_IJNS7_ILi1EEESI_SI_EEESC_SE_Li128ELb1ELb1ELb1ELb0EEENS1_36VarlenDynamicPersistentTileSchedulerILi128ELi80ELi128ELi128ELb1ELb1ELb0ELb1ELb1ELb1EEEEEEEEEvNT_6ParamsE,(.L_x_16 - _ZN7cutlass13device_kernelIN5flash19enable_sm80_to_sm89INS1_16FlashAttnFwdSm80INS1_25CollectiveMainloopFwdSm80ILi4ELi1ELb0EN4cute5tupleIJNS5_1CILi128EEENS7_ILi80EEENS7_ILi64EEEEEELi64ENS_10bfloat16_tEfNS_4arch4Sm80ELb1ELb0ELb1ELb1ELb0ELb0ELb1ELb1EEENS1_21CollectiveEpilogueFwdINS6_IJS8_SA_S9_EEENS6_IJNS7_ILi1EEESI_SI_EEESC_SE_Li128ELb1ELb1ELb1ELb0EEENS1_36VarlenDynamicPersistentTileSchedulerILi128ELi80ELi128ELi128ELb1ELb1ELb0ELb1ELb1ELb1EEEEEEEEEvNT_6ParamsE)
        .other          _ZN7cutlass13device_kernelIN5flash19enable_sm80_to_sm89INS1_16FlashAttnFwdSm80INS1_25CollectiveMainloopFwdSm80ILi4ELi1ELb0EN4cute5tupleIJNS5_1CILi128EEENS7_ILi80EEENS7_ILi64EEEEEELi64ENS_10bfloat16_tEfNS_4arch4Sm80ELb1ELb0ELb1ELb1ELb0ELb0ELb1ELb1EEENS1_21CollectiveEpilogueFwdINS6_IJS8_SA_S9_EEENS6_IJNS7_ILi1EEESI_SI_EEESC_SE_Li128ELb1ELb1ELb1ELb0EEENS1_36VarlenDynamicPersistentTileSchedulerILi128ELi80ELi128ELi128ELb1ELb1ELb0ELb1ELb1ELb1EEEEEEEEEvNT_6ParamsE,@"STO_CUDA_ENTRY STV_DEFAULT"
_ZN7cutlass13device_kernelIN5flash19enable_sm80_to_sm89INS1_16FlashAttnFwdSm80INS1_25CollectiveMainloopFwdSm80ILi4ELi1ELb0EN4cute5tupleIJNS5_1CILi128EEENS7_ILi80EEENS7_ILi64EEEEEELi64ENS_10bfloat16_tEfNS_4arch4Sm80ELb1ELb0ELb1ELb1ELb0ELb0ELb1ELb1EEENS1_21CollectiveEpilogueFwdINS6_IJS8_SA_S9_EEENS6_IJNS7_ILi1EEESI_SI_EEESC_SE_Li128ELb1ELb1ELb1ELb0EEENS1_36VarlenDynamicPersistentTileSchedulerILi128ELi80ELi128ELi128ELb1ELb1ELb0ELb1ELb1ELb1EEEEEEEEEvNT_6ParamsE:
[----:B------:R-:W-:Y:S01]  /*0000*/  LDC R1, c[0x0][0x28] ;  /* 0x00000a00ff017b82 */ /* 0x000fe20000000800 */
[----:B------:R-:W-:Y:S05]  /*0010*/  EXIT ;  /* 0x000000000000794d */ /* 0x000fea0003800000 */
.L_x_7:
        /* <DEDUP_REMOVED lines=14> */
.L_x_16:


//--------------------- .text._ZN7cutlass13device_kernelIN5flash19enable_sm80_to_sm89INS1_16FlashAttnFwdSm80INS1_25CollectiveMainloopFwdSm80ILi4ELi1ELb0EN4cute5tupleIJNS5_1CILi128EEENS7_ILi80EEENS7_ILi64EEEEEELi64ENS_10bfloat16_tEfNS_4arch4Sm80ELb1ELb0ELb1ELb1ELb0ELb1ELb1ELb1EEENS1_21CollectiveEpilogueFwdINS6_IJS8_SA_S9_EEENS6_IJNS7_ILi1EEESI_SI_EEESC_SE_Li128ELb1ELb1ELb1ELb0EEENS1_36VarlenDynamicPersistentTileSchedulerILi128ELi80ELi128ELi128ELb1ELb1ELb0ELb1ELb1ELb1EEEEEEEEEvNT_6ParamsE --------------------------
	.section	.text._ZN7cutlass13device_kernelIN5flash19enable_sm80_to_sm89INS1_16FlashAttnFwdSm80INS1_25CollectiveMainloopFwdSm80ILi4ELi1ELb0EN4cute5tupleIJNS5_1CILi128EEENS7_ILi80EEENS7_ILi64EEEEEELi64ENS_10bfloat16_tEfNS_4arch4Sm80ELb1ELb0ELb1ELb1ELb0ELb1ELb1ELb1EEENS1_21CollectiveEpilogueFwdINS6_IJS8_SA_S9_EEENS6_IJNS7_ILi1EEESI_SI_EEESC_SE_Li128ELb1ELb1ELb1ELb0EEENS1_36VarlenDynamicPersistentTileSchedulerILi128ELi80ELi128ELi128ELb1ELb1ELb0ELb1ELb1ELb1EEEEEEEEEvNT_6ParamsE,"ax",@progbits
	.align	128
.text._ZN7cutlass13device_kernelIN5flash19enable_sm80_to_sm89INS1_16FlashAttnFwdSm80INS1_25CollectiveMainloopFwdSm80ILi4ELi1ELb0EN4cute5tupleIJNS5_1CILi128EEENS7_ILi80EEENS7_ILi64EEEEEELi64ENS_10bfloat16_tEfNS_4arch4Sm80ELb1ELb0ELb1ELb1ELb0ELb1ELb1ELb1EEENS1_21CollectiveEpilogueFwdINS6_IJS8_SA_S9_EEENS6_IJNS7_ILi1EEESI_SI_EEESC_SE_Li128ELb1ELb1ELb1ELb0EEENS1_36VarlenDynamicPersistentTileSchedulerILi128ELi80ELi128ELi128ELb1ELb1ELb0ELb1ELb1ELb1EEEEEEEEEvNT_6ParamsE:
        .type           _ZN7cutlass13device_kernelIN5flash19enable_sm80_to_sm89INS1_16FlashAttnFwdSm80INS1_25CollectiveMainloopFwdSm80ILi4ELi1ELb0EN4cute5tupleIJNS5_1CILi128EEENS7_ILi80EEENS7_ILi64EEEEEELi64ENS_10bfloat16_tEfNS_4arch4Sm80ELb1ELb0ELb1ELb1ELb0ELb1ELb1ELb1EEENS1_21CollectiveEpilogueFwdINS6_IJS8_SA_S9_EEENS6_IJNS7_ILi1EEESI_SI_EEESC_SE_Li128ELb1ELb1ELb1ELb0EEENS1_36VarlenDynamicPersistentTileSchedulerILi128ELi80ELi128ELi128ELb1ELb1ELb0ELb1ELb1ELb1EEEEEEEEEvNT_6ParamsE,@function
        .size           _ZN7cutlass13device_kernelIN5flash19enable_sm80_to_sm89INS1_16FlashAttnFwdSm80INS1_25CollectiveMainloopFwdSm80ILi4ELi1ELb0EN4cute5tupleIJNS5_1CILi128EEENS7_ILi80EEENS7_ILi64EEEEEELi64ENS_10bfloat16_tEfNS_4arch4Sm80ELb1ELb0ELb1ELb1ELb0ELb1ELb1ELb1EEENS1_21CollectiveEpilogueFwdINS6_IJS8_SA_S9_EEENS6_IJNS7_ILi1EEESI_SI_EEESC_SE_Li128ELb1ELb1ELb1ELb0EEENS1_36VarlenDynamicPersistentTileSchedulerILi128ELi80ELi128ELi128ELb1ELb1ELb0ELb1ELb1ELb1EEEEEEEEEvNT_6ParamsE,(.L_x_17 - _ZN7cutlass13device_kernelIN5flash19enable_sm80_to_sm89INS1_16FlashAttnFwdSm80INS1_25CollectiveMainloopFwdSm80ILi4ELi1ELb0EN4cute5tupleIJNS5_1CILi128EEENS7_ILi80EEENS7_ILi64EEEEEELi64ENS_10bfloat16_tEfNS_4arch4Sm80ELb1ELb0ELb1ELb1ELb0ELb1ELb1ELb1EEENS1_21CollectiveEpilogueFwdINS6_IJS8_SA_S9_EEENS6_IJNS7_ILi1EEESI_SI_EEESC_SE_Li128ELb1ELb1ELb1ELb0EEENS1_36VarlenDynamicPersistentTileSchedulerILi128ELi80ELi128ELi128ELb1ELb1ELb0ELb1ELb1ELb1EEEEEEEEEvNT_6ParamsE)
        .other          _ZN7cutlass13device_kernelIN5flash19enable_sm80_to_sm89INS1_16FlashAttnFwdSm80INS1_25CollectiveMainloopFwdSm80ILi4ELi1ELb0EN4cute5tupleIJNS5_1CILi128EEENS7_ILi80EEENS7_ILi64EEEEEELi64ENS_10bfloat16_tEfNS_4arch4Sm80ELb1ELb0ELb1ELb1ELb0ELb1ELb1ELb1EEENS1_21CollectiveEpilogueFwdINS6_IJS8_SA_S9_EEENS6_IJNS7_ILi1EEESI_SI_EEESC_SE_Li128ELb1ELb1ELb1ELb0EEENS1_36VarlenDynamicPersistentTileSchedulerILi128ELi80ELi128ELi128ELb1ELb1ELb0ELb1ELb1ELb1EEEEEEEEEvNT_6ParamsE,@"STO_CUDA_ENTRY STV_DEFAULT"
_ZN7cutlass13device_kernelIN5flash19enable_sm80_to_sm89INS1_16FlashAttnFwdSm80INS1_25CollectiveMainloopFwdSm80ILi4ELi1ELb0EN4cute5tupleIJNS5_1CILi128EEENS7_ILi80EEENS7_ILi64EEEEEELi64ENS_10bfloat16_tEfNS_4arch4Sm80ELb1ELb0ELb1ELb1ELb0ELb1ELb1ELb1EEENS1_21CollectiveEpilogueFwdINS6_IJS8_SA_S9_EEENS6_IJNS7_ILi1EEESI_SI_EEESC_SE_Li128ELb1ELb1ELb1ELb0EEENS1_36VarlenDynamicPersistentTileSchedulerILi128ELi80ELi128ELi128ELb1ELb1ELb0ELb1ELb1ELb1EEEEEEEEEvNT_6ParamsE:
[----:B------:R-:W-:Y:S01]  /*0000*/  LDC R1, c[0x0][0x28] ;  /* 0x00000a00ff017b82 */ /* 0x000fe20000000800 */
[----:B------:R-:W-:Y:S05]  /*0010*/  EXIT ;  /* 0x000000000000794d */ /* 0x000fea0003800000 */
.L_x_8:
        /* <DEDUP_REMOVED lines=14> */
.L_x_17:


//--------------------- .nv.shared.reserved.0     --------------------------
	.section	.nv.shared.reserved.0,"aw",@nobits
	.weak		__nv_reservedSMEM_offset_0_alias
	.size		__nv_reservedSMEM_offset_0_alias, 0, 0
	.other		__nv_reservedSMEM_offset_0_alias,@"STO_CUDA_RESERVED_SHARED STV_DEFAULT"
__nv_reservedSMEM_offset_0_alias:
	.zero		0


//--------------------- .nv.global                --------------------------
	.section	.nv.global,"aw",@nobits
.nv.global:
	.type		_ZN79_INTERNAL_b13ec3a6_43_flash_fwd_hdim64_bf16_split_softcap_sm80_cu_9949e2e8_47584cute1_E,@object
	.size		_ZN79_INTERNAL_b13ec3a6_43_flash_fwd_hdim64_bf16_split_softcap_sm80_cu_9949e2e8_47584cute1_E,(_ZN79_INTERNAL_b13ec3a6_43_flash_fwd_hdim64_bf16_split_softcap_sm80_cu_9949e2e8_47584cuda3std3__45__cpo6cbeginE - _ZN79_INTERNAL_b13ec3a6_43_flash_fwd_hdim64_bf16_split_softcap_sm80_cu_9949e2e8_47584cute1_E)
_ZN79_INTERNAL_b13ec3a6_43_flash_fwd_hdim64_bf16_split_softcap_sm80_cu_9949e2e8_47584cute1_E:
	.zero		1
	.type		_ZN79_INTERNAL_b13ec3a6_43_flash_fwd_hdim64_bf16_split_softcap_sm80_cu_9949e2e8_47584cuda3std3__45__cpo6cbeginE,@object
	.size		_ZN79_INTERNAL_b13ec3a6_43_flash_fwd_hdim64_bf16_split_softcap_sm80_cu_9949e2e8_47584cuda3std3__45__cpo6cbeginE,(_ZN79_INTERNAL_b13ec3a6_43_flash_fwd_hdim64_bf16_split_softcap_sm80_cu_9949e2e8_47584cuda3std3__48in_placeE - _ZN79_INTERNAL_b13ec3a6_43_flash_fwd_hdim64_bf16_split_softcap_sm80_cu_9949e2e8_47584cuda3std3__45__cpo6cbeginE)
_ZN79_INTERNAL_b13ec3a6_43_flash_fwd_hdim64_bf16_split_softcap_sm80_cu_9949e2e8_47584cuda3std3__45__cpo6cbeginE:
	.zero		1
	.type		_ZN79_INTERNAL_b13ec3a6_43_flash_fwd_hdim64_bf16_split_softcap_sm80_cu_9949e2e8_47584cuda3std3__48in_placeE,@object
	.size		_ZN79_INTERNAL_b13ec3a6_43_flash_fwd_hdim64_bf16_split_softcap_sm80_cu_9949e2e8_47584cuda3std3__48in_placeE,(_ZN79_INTERNAL_b13ec3a6_43_flash_fwd_hdim64_bf16_split_softcap_sm80_cu_9949e2e8_47584cuda3std6ranges3__45__cpo9iter_moveE - _ZN79_INTERNAL_b13ec3a6_43_flash_fwd_hdim64_bf16_split_softcap_sm80_cu_9949e2e8_47584cuda3std3__48in_placeE)
_ZN79_INTERNAL_b13ec3a6_43_flash_fwd_hdim64_bf16_split_softcap_sm80_cu_9949e2e8_47584cuda3std3__48in_placeE:
	.zero		1
	.type		_ZN79_INTERNAL_b13ec3a6_43_flash_fwd_hdim64_bf16_split_softcap_sm80_cu_9949e2e8_47584cuda3std6ranges3__45__cpo9iter_moveE,@object
	.size		_ZN79_INTERNAL_b13ec3a6_43_flash_fwd_hdim64_bf16_split_softcap_sm80_cu_9949e2e8_47584cuda3std6ranges3__45__cpo9iter_moveE,(_ZN79_INTERNAL_b13ec3a6_43_flash_fwd_hdim64_bf16_split_softcap_sm80_cu_9949e2e8_47584cuda3std3__45__cpo5beginE - _ZN79_INTERNAL_b13ec3a6_43_flash_fwd_hdim64_bf16_split_softcap_sm80_cu_9949e2e8_47584cuda3std6ranges3__45__cpo9iter_moveE)
_ZN79_INTERNAL_b13ec3a6_43_flash_fwd_hdim64_bf16_split_softcap_sm80_cu_9949e2e8_47584cuda3std6ranges3__45__cpo9iter_moveE:
	.zero		1
	.type		_ZN79_INTERNAL_b13ec3a6_43_flash_fwd_hdim64_bf16_split_softcap_sm80_cu_9949e2e8_47584cuda3std3__45__cpo5beginE,@object
	.size		_ZN79_INTERNAL_b13ec3a6_43_flash_fwd_hdim64_bf16_split_softcap_sm80_cu_9949e2e8_47584cuda3std3__45__cpo5beginE,(_ZN79_INTERNAL_b13ec3a6_43_flash_fwd_hdim64_bf16_split_softcap_sm80_cu_9949e2e8_47584cuda3std3__481_GLOBAL__N__b13ec3a6_43_flash_fwd_hdim64_bf16_split_softcap_sm80_cu_9949e2e8_47586ignoreE - _ZN79_INTERNAL_b13ec3a6_43_flash_fwd_hdim64_bf16_split_softcap_sm80_cu_9949e2e8_47584cuda3std3__45__cpo5beginE)
_ZN79_INTERNAL_b13ec3a6_43_flash_fwd_hdim64_bf16_split_softcap_sm80_cu_9949e2e8_47584cuda3std3__45__cpo5beginE:
	.zero		1
	.type		_ZN79_INTERNAL_b13ec3a6_43_flash_fwd_hdim64_bf16_split_softcap_sm80_cu_9949e2e8_47584cuda3std3__481_GLOBAL__N__b13ec3a6_43_flash_fwd_hdim64_bf16_split_softcap_sm80_cu_9949e2e8_47586ignoreE,@object
	.size		_ZN79_INTERNAL_b13ec3a6_43_flash_fwd_hdim64_bf16_split_softcap_sm80_cu_9949e2e8_47584cuda3std3__481_GLOBAL__N__b13ec3a6_43_flash_fwd_hdim64_bf16_split_softcap_sm80_cu_9949e2e8_47586ignoreE,(_ZN79_INTERNAL_b13ec3a6_43_flash_fwd_hdim64_bf16_split_softcap_sm80_cu_9949e2e8_47584cute7productE - _ZN79_INTERNAL_b13ec3a6_43_flash_fwd_hdim64_bf16_split_softcap_sm80_cu_9949e2e8_47584cuda3std3__481_GLOBAL__N__b13ec3a6_43_flash_fwd_hdim64_bf16_split_softcap_sm80_cu_9949e2e8_47586ignoreE)
_ZN79_INTERNAL_b13ec3a6_43_flash_fwd_hdim64_bf16_split_softcap_sm80_cu_9949e2e8_47584cuda3std3__481_GLOBAL__N__b13ec3a6_43_flash_fwd_hdim64_bf16_split_softcap_sm80_cu_9949e2e8_47586ignoreE:
	.zero		1
	.type		_ZN79_INTERNAL_b13ec3a6_43_flash_fwd_hdim64_bf16_split_softcap_sm80_cu_9949e2e8_47584cute7productE,@object
	.size		_ZN79_INTERNAL_b13ec3a6_43_flash_fwd_hdim64_bf16_split_softcap_sm80_cu_9949e2e8_47584cute7productE,(_ZN79_INTERNAL_b13ec3a6_43_flash_fwd_hdim64_bf16_split_softcap_sm80_cu_9949e2e8_47584cuda3std3__45__cpo3endE - _ZN79_INTERNAL_b13ec3a6_43_flash_fwd_hdim64_bf16_split_softcap_sm80_cu_9949e2e8_47584cute7productE)
_ZN79_INTERNAL_b13ec3a6_43_flash_fwd_hdim64_bf16_split_softcap_sm80_cu_9949e2e8_47584cute7productE:
	.zero		1
	.type		_ZN79_INTERNAL_b13ec3a6_43_flash_fwd_hdim64_bf16_split_softcap_sm80_cu_9949e2e8_47584cuda3std3__45__cpo3endE,@object
	.size		_ZN79_INTERNAL_b13ec3a6_43_flash_fwd_hdim64_bf16_split_softcap_sm80_cu_9949e2e8_47584cuda3std3__45__cpo3endE,(_ZN79_INTERNAL_b13ec3a6_43_flash_fwd_hdim64_bf16_split_softcap_sm80_cu_9949e2e8_47584cuda3std3__419piecewise_constructE - _ZN79_INTERNAL_b13ec3a6_43_flash_fwd_hdim64_bf16_split_softcap_sm80_cu_9949e2e8_47584cuda3std3__45__cpo3endE)
_ZN79_INTERNAL_b13ec3a6_43_flash_fwd_hdim64_bf16_split_softcap_sm80_cu_9949e2e8_47584cuda3std3__45__cpo3endE:
	.zero		1
	.type		_ZN79_INTERNAL_b13ec3a6_43_flash_fwd_hdim64_bf16_split_softcap_sm80_cu_9949e2e8_47584cuda3std3__419piecewise_constructE,@object
	.size		_ZN79_INTERNAL_b13ec3a6_43_flash_fwd_hdim64_bf16_split_softcap_sm80_cu_9949e2e8_47584cuda3std3__419piecewise_constructE,(_ZN79_INTERNAL_b13ec3a6_43_flash_fwd_hdim64_bf16_split_softcap_sm80_cu_9949e2e8_47584cuda3std3__45__cpo4cendE - _ZN79_INTERNAL_b13ec3a6_43_flash_fwd_hdim64_bf16_split_softcap_sm80_cu_9949e2e8_47584cuda3std3__419piecewise_constructE)
_ZN79_INTERNAL_b13ec3a6_43_flash_fwd_hdim64_bf16_split_softcap_sm80_cu_9949e2e8_47584cuda3std3__419piecewise_constructE:
	.zero		1
	.type		_ZN79_INTERNAL_b13ec3a6_43_flash_fwd_hdim64_bf16_split_softcap_sm80_cu_9949e2e8_47584cuda3std3__45__cpo4cendE,@object
	.size		_ZN79_INTERNAL_b13ec3a6_43_flash_fwd_hdim64_bf16_split_softcap_sm80_cu_9949e2e8_47584cuda3std3__45__cpo4cendE,(_ZN79_INTERNAL_b13ec3a6_43_flash_fwd_hdim64_bf16_split_softcap_sm80_cu_9949e2e8_47584cuda3std6ranges3__45__cpo4swapE - _ZN79_INTERNAL_b13ec3a6_43_flash_fwd_hdim64_bf16_split_softcap_sm80_cu_9949e2e8_47584cuda3std3__45__cpo4cendE)
_ZN79_INTERNAL_b13ec3a6_43_flash_fwd_hdim64_bf16_split_softcap_sm80_cu_9949e2e8_47584cuda3std3__45__cpo4cendE:
	.zero		1
	.type		_ZN79_INTERNAL_b13ec3a6_43_flash_fwd_hdim64_bf16_split_softcap_sm80_cu_9949e2e8_47584cuda3std6ranges3__45__cpo4swapE,@object
	.size		_ZN79_INTERNAL_b13ec3a6_43_flash_fwd_hdim64_bf16_split_softcap_sm80_cu_9949e2e8_47584cuda3std6ranges3__45__cpo4swapE,(.L_7 - _ZN79_INTERNAL_b13ec3a6_43_flash_fwd_hdim64_bf16_split_softcap_sm80_cu_9949e2e8_47584cuda3std6ranges3__45__cpo4swapE)
_ZN79_INTERNAL_b13ec3a6_43_flash_fwd_hdim64_bf16_split_softcap_sm80_cu_9949e2e8_47584cuda3std6ranges3__45__cpo4swapE:
	.zero		1
.L_7:


//--------------------- .nv.constant0._ZN7cutlass13device_kernelIN5flash19enable_sm80_to_sm89INS1_16FlashAttnFwdSm80INS1_25CollectiveMainloopFwdSm80ILi4ELi1ELb0EN4cute5tupleIJNS5_1CILi128EEENS7_ILi112EEENS7_ILi64EEEEEELi64ENS_10bfloat16_tEfNS_4arch4Sm80ELb0ELb0ELb1ELb0ELb0ELb0ELb1ELb1EEENS1_21CollectiveEpilogueFwdINS6_IJS8_SA_S9_EEENS6_IJNS7_ILi1EEESI_SI_EEESC_SE_Li128ELb0ELb1ELb1ELb0EEENS1_19SingleTileSchedulerILb0ELb1ELb1ELi128EEEEEEEEEvNT_6ParamsE --------------------------
	.section	.nv.constant0._ZN7cutlass13device_kernelIN5flash19enable_sm80_to_sm89INS1_16FlashAttnFwdSm80INS1_25CollectiveMainloopFwdSm80ILi4ELi1ELb0EN4cute5tupleIJNS5_1CILi128EEENS7_ILi112EEENS7_ILi64EEEEEELi64ENS_10bfloat16_tEfNS_4arch4Sm80ELb0ELb0ELb1ELb0ELb0ELb0ELb1ELb1EEENS1_21CollectiveEpilogueFwdINS6_IJS8_SA_S9_EEENS6_IJNS7_ILi1EEESI_SI_EEESC_SE_Li128ELb0ELb1ELb1ELb0EEENS1_19SingleTileSchedulerILb0ELb1ELb1ELi128EEEEEEEEEvNT_6ParamsE,"a",@progbits
	.sectionflags	@""
	.align	4
.nv.constant0._ZN7cutlass13device_kernelIN5flash19enable_sm80_to_sm89INS1_16FlashAttnFwdSm80INS1_25CollectiveMainloopFwdSm80ILi4ELi1ELb0EN4cute5tupleIJNS5_1CILi128EEENS7_ILi112EEENS7_ILi64EEEEEELi64ENS_10bfloat16_tEfNS_4arch4Sm80ELb0ELb0ELb1ELb0ELb0ELb0ELb1ELb1EEENS1_21CollectiveEpilogueFwdINS6_IJS8_SA_S9_EEENS6_IJNS7_ILi1EEESI_SI_EEESC_SE_Li128ELb0ELb1ELb1ELb0EEENS1_19SingleTileSchedulerILb0ELb1ELb1ELi128EEEEEEEEEvNT_6ParamsE:
	.zero		1576


//--------------------- .nv.constant0._ZN7cutlass13device_kernelIN5flash19enable_sm80_to_sm89INS1_16FlashAttnFwdSm80INS1_25CollectiveMainloopFwdSm80ILi4ELi1ELb0EN4cute5tupleIJNS5_1CILi128EEENS7_ILi80EEENS7_ILi64EEEEEELi64ENS_10bfloat16_tEfNS_4arch4Sm80ELb0ELb0ELb1ELb1ELb0ELb0ELb1ELb1EEENS1_21CollectiveEpilogueFwdINS6_IJS8_SA_S9_EEENS6_IJNS7_ILi1EEESI_SI_EEESC_SE_Li128ELb1ELb1ELb1ELb0EEENS1_36VarlenDynamicPersistentTileSchedulerILi128ELi80ELi128ELi128ELb1ELb1ELb0ELb0ELb1ELb1EEEEEEEEEvNT_6ParamsE --------------------------
	.section	.nv.constant0._ZN7cutlass13device_kernelIN5flash19enable_sm80_to_sm89INS1_16FlashAttnFwdSm80INS1_25CollectiveMainloopFwdSm80ILi4ELi1ELb0EN4cute5tupleIJNS5_1CILi128EEENS7_ILi80EEENS7_ILi64EEEEEELi64ENS_10bfloat16_tEfNS_4arch4Sm80ELb0ELb0ELb1ELb1ELb0ELb0ELb1ELb1EEENS1_21CollectiveEpilogueFwdINS6_IJS8_SA_S9_EEENS6_IJNS7_ILi1EEESI_SI_EEESC_SE_Li128ELb1ELb1ELb1ELb0EEENS1_36VarlenDynamicPersistentTileSchedulerILi128ELi80ELi128ELi128ELb1ELb1ELb0ELb0ELb1ELb1EEEEEEEEEvNT_6ParamsE,"a",@progbits
	.sectionflags	@""
	.align	4
.nv.constant0._ZN7cutlass13device_kernelIN5flash19enable_sm80_to_sm89INS1_16FlashAttnFwdSm80INS1_25CollectiveMainloopFwdSm80ILi4ELi1ELb0EN4cute5tupleIJNS5_1CILi128EEENS7_ILi80EEENS7_ILi64EEEEEELi64ENS_10bfloat16_tEfNS_4arch4Sm80ELb0ELb0ELb1ELb1ELb0ELb0ELb1ELb1EEENS1_21CollectiveEpilogueFwdINS6_IJS8_SA_S9_EEENS6_IJNS7_ILi1EEESI_SI_EEESC_SE_Li128ELb1ELb1ELb1ELb0EEENS1_36VarlenDynamicPersistentTileSchedulerILi128ELi80ELi128ELi128ELb1ELb1ELb0ELb0ELb1ELb1EEEEEEEEEvNT_6ParamsE:
	.zero		1608


//--------------------- .nv.constant0._ZN7cutlass13device_kernelIN5flash19enable_sm80_to_sm89INS1_16FlashAttnFwdSm80INS1_25CollectiveMainloopFwdSm80ILi4ELi1ELb0EN4cute5tupleIJNS5_1CILi128EEENS7_ILi80EEENS7_ILi64EEEEEELi64ENS_10bfloat16_tEfNS_4arch4Sm80ELb0ELb0ELb1ELb1ELb0ELb1ELb1ELb1EEENS1_21CollectiveEpilogueFwdINS6_IJS8_SA_S9_EEENS6_IJNS7_ILi1EEESI_SI_EEESC_SE_Li128ELb1ELb1ELb1ELb0EEENS1_36VarlenDynamicPersistentTileSchedulerILi128ELi80ELi128ELi128ELb1ELb1ELb0ELb0ELb1ELb1EEEEEEEEEvNT_6ParamsE --------------------------
	.section	.nv.constant0._ZN7cutlass13device_kernelIN5flash19enable_sm80_to_sm89INS1_16FlashAttnFwdSm80INS1_25CollectiveMainloopFwdSm80ILi4ELi1ELb0EN4cute5tupleIJNS5_1CILi128EEENS7_ILi80EEENS7_ILi64EEEEEELi64ENS_10bfloat16_tEfNS_4arch4Sm80ELb0ELb0ELb1ELb1ELb0ELb1ELb1ELb1EEENS1_21CollectiveEpilogueFwdINS6_IJS8_SA_S9_EEENS6_IJNS7_ILi1EEESI_SI_EEESC_SE_Li128ELb1ELb1ELb1ELb0EEENS1_36VarlenDynamicPersistentTileSchedulerILi128ELi80ELi128ELi128ELb1ELb1ELb0ELb0ELb1ELb1EEEEEEEEEvNT_6ParamsE,"a",@progbits
	.sectionflags	@""
	.align	4
.nv.constant0._ZN7cutlass13device_kernelIN5flash19enable_sm80_to_sm89INS1_16FlashAttnFwdSm80INS1_25CollectiveMainloopFwdSm80ILi4ELi1ELb0EN4cute5tupleIJNS5_1CILi128EEENS7_ILi80EEENS7_ILi64EEEEEELi64ENS_10bfloat16_tEfNS_4arch4Sm80ELb0ELb0ELb1ELb1ELb0ELb1ELb1ELb1EEENS1_21CollectiveEpilogueFwdINS6_IJS8_SA_S9_EEENS6_IJNS7_ILi1EEESI_SI_EEESC_SE_Li128ELb1ELb1ELb1ELb0EEENS1_36VarlenDynamicPersistentTileSchedulerILi128ELi80ELi128ELi128ELb1ELb1ELb0ELb0ELb1ELb1EEEEEEEEEvNT_6ParamsE:
	.zero		1608


//--------------------- .nv.constant0._ZN7cutlass13device_kernelIN5flash19enable_sm80_to_sm89INS1_16FlashAttnFwdSm80INS1_25CollectiveMainloopFwdSm80ILi4ELi1ELb0EN4cute5tupleIJNS5_1CILi128EEENS7_ILi96EEENS7_ILi64EEEEEELi64ENS_10bfloat16_tEfNS_4arch4Sm80ELb0ELb1ELb1ELb0ELb0ELb0ELb1ELb1EEENS1_21CollectiveEpilogueFwdINS6_IJS8_SA_S9_EEENS6_IJNS7_ILi1EEESI_SI_EEESC_SE_Li128ELb0ELb1ELb1ELb0EEENS1_19SingleTileSchedulerILb0ELb1ELb1ELi128EEEEEEEEEvNT_6ParamsE --------------------------
	.section	.nv.constant0._ZN7cutlass13device_kernelIN5flash19enable_sm80_to_sm89INS1_16FlashAttnFwdSm80INS1_25CollectiveMainloopFwdSm80ILi4ELi1ELb0EN4cute5tupleIJNS5_1CILi128EEENS7_ILi96EEENS7_ILi64EEEEEELi64ENS_10bfloat16_tEfNS_4arch4Sm80ELb0ELb1ELb1ELb0ELb0ELb0ELb1ELb1EEENS1_21CollectiveEpilogueFwdINS6_IJS8_SA_S9_EEENS6_IJNS7_ILi1EEESI_SI_EEESC_SE_Li128ELb0ELb1ELb1ELb0EEENS1_19SingleTileSchedulerILb0ELb1ELb1ELi128EEEEEEEEEvNT_6ParamsE,"a",@progbits
	.sectionflags	@""
	.align	4
.nv.constant0._ZN7cutlass13device_kernelIN5flash19enable_sm80_to_sm89INS1_16FlashAttnFwdSm80INS1_25CollectiveMainloopFwdSm80ILi4ELi1ELb0EN4cute5tupleIJNS5_1CILi128EEENS7_ILi96EEENS7_ILi64EEEEEELi64ENS_10bfloat16_tEfNS_4arch4Sm80ELb0ELb1ELb1ELb0ELb0ELb0ELb1ELb1EEENS1_21CollectiveEpilogueFwdINS6_IJS8_SA_S9_EEENS6_IJNS7_ILi1EEESI_SI_EEESC_SE_Li128ELb0ELb1ELb1ELb0EEENS1_19SingleTileSchedulerILb0ELb1ELb1ELi128EEEEEEEEEvNT_6ParamsE:
	.zero		1576


//--------------------- .nv.constant0._ZN7cutlass13device_kernelIN5flash19enable_sm80_to_sm89INS1_16FlashAttnFwdSm80INS1_25CollectiveMainloopFwdSm80ILi4ELi1ELb0EN4cute5tupleIJNS5_1CILi128EEENS7_ILi80EEENS7_ILi64EEEEEELi64ENS_10bfloat16_tEfNS_4arch4Sm80ELb0ELb1ELb1ELb1ELb0ELb0ELb1ELb1EEENS1_21CollectiveEpilogueFwdINS6_IJS8_SA_S9_EEENS6_IJNS7_ILi1EEESI_SI_EEESC_SE_Li128ELb1ELb1ELb1ELb0EEENS1_36VarlenDynamicPersistentTileSchedulerILi128ELi80ELi128ELi128ELb1ELb1ELb0ELb1ELb0ELb1EEEEEEEEEvNT_6ParamsE --------------------------
	.section	.nv.constant0._ZN7cutlass13device_kernelIN5flash19enable_sm80_to_sm89INS1_16FlashAttnFwdSm80INS1_25CollectiveMainloopFwdSm80ILi4ELi1ELb0EN4cute5tupleIJNS5_1CILi128EEENS7_ILi80EEENS7_ILi64EEEEEELi64ENS_10bfloat16_tEfNS_4arch4Sm80ELb0ELb1ELb1ELb1ELb0ELb0ELb1ELb1EEENS1_21CollectiveEpilogueFwdINS6_IJS8_SA_S9_EEENS6_IJNS7_ILi1EEESI_SI_EEESC_SE_Li128ELb1ELb1ELb1ELb0EEENS1_36VarlenDynamicPersistentTileSchedulerILi128ELi80ELi128ELi128ELb1ELb1ELb0ELb1ELb0ELb1EEEEEEEEEvNT_6ParamsE,"a",@progbits
	.sectionflags	@""
	.align	4
.nv.constant0._ZN7cutlass13device_kernelIN5flash19enable_sm80_to_sm89INS1_16FlashAttnFwdSm80INS1_25CollectiveMainloopFwdSm80ILi4ELi1ELb0EN4cute5tupleIJNS5_1CILi128EEENS7_ILi80EEENS7_ILi64EEEEEELi64ENS_10bfloat16_tEfNS_4arch4Sm80ELb0ELb1ELb1ELb1ELb0ELb0ELb1ELb1EEENS1_21CollectiveEpilogueFwdINS6_IJS8_SA_S9_EEENS6_IJNS7_ILi1EEESI_SI_EEESC_SE_Li128ELb1ELb1ELb1ELb0EEENS1_36VarlenDynamicPersistentTileSchedulerILi128ELi80ELi128ELi128ELb1ELb1ELb0ELb1ELb0ELb1EEEEEEEEEvNT_6ParamsE:
	.zero		1608


//--------------------- .nv.constant0._ZN7cutlass13device_kernelIN5flash19enable_sm80_to_sm89INS1_16FlashAttnFwdSm80INS1_25CollectiveMainloopFwdSm80ILi4ELi1ELb0EN4cute5tupleIJNS5_1CILi128EEENS7_ILi80EEENS7_ILi64EEEEEELi64ENS_10bfloat16_tEfNS_4arch4Sm80ELb0ELb1ELb1ELb1ELb0ELb1ELb1ELb1EEENS1_21CollectiveEpilogueFwdINS6_IJS8_SA_S9_EEENS6_IJNS7_ILi1EEESI_SI_EEESC_SE_Li128ELb1ELb1ELb1ELb0EEENS1_36VarlenDynamicPersistentTileSchedulerILi128ELi80ELi128ELi128ELb1ELb1ELb0ELb1ELb0ELb1EEEEEEEEEvNT_6ParamsE --------------------------
	.section	.nv.constant0._ZN7cutlass13device_kernelIN5flash19enable_sm80_to_sm89INS1_16FlashAttnFwdSm80INS1_25CollectiveMainloopFwdSm80ILi4ELi1ELb0EN4cute5tupleIJNS5_1CILi128EEENS7_ILi80EEENS7_ILi64EEEEEELi64ENS_10bfloat16_tEfNS_4arch4Sm80ELb0ELb1ELb1ELb1ELb0ELb1ELb1ELb1EEENS1_21CollectiveEpilogueFwdINS6_IJS8_SA_S9_EEENS6_IJNS7_ILi1EEESI_SI_EEESC_SE_Li128ELb1ELb1ELb1ELb0EEENS1_36VarlenDynamicPersistentTileSchedulerILi128ELi80ELi128ELi128ELb1ELb1ELb0ELb1ELb0ELb1EEEEEEEEEvNT_6ParamsE,"a",@progbits
	.sectionflags	@""
	.align	4
.nv.constant0._ZN7cutlass13device_kernelIN5flash19enable_sm80_to_sm89INS1_16FlashAttnFwdSm80INS1_25CollectiveMainloopFwdSm80ILi4ELi1ELb0EN4cute5tupleIJNS5_1CILi128EEENS7_ILi80EEENS7_ILi64EEEEEELi64ENS_10bfloat16_tEfNS_4arch4Sm80ELb0ELb1ELb1ELb1ELb0ELb1ELb1ELb1EEENS1_21CollectiveEpilogueFwdINS6_IJS8_SA_S9_EEENS6_IJNS7_ILi1EEESI_SI_EEESC_SE_Li128ELb1ELb1ELb1ELb0EEENS1_36VarlenDynamicPersistentTileSchedulerILi128ELi80ELi128ELi128ELb1ELb1ELb0ELb1ELb0ELb1EEEEEEEEEvNT_6ParamsE:
	.zero		1608


//--------------------- .nv.constant0._ZN7cutlass13device_kernelIN5flash19enable_sm80_to_sm89INS1_16FlashAttnFwdSm80INS1_25CollectiveMainloopFwdSm80ILi4ELi1ELb0EN4cute5tupleIJNS5_1CILi128EEENS7_ILi112EEENS7_ILi64EEEEEELi64ENS_10bfloat16_tEfNS_4arch4Sm80ELb1ELb0ELb1ELb0ELb0ELb0ELb1ELb1EEENS1_21CollectiveEpilogueFwdINS6_IJS8_SA_S9_EEENS6_IJNS7_ILi1EEESI_SI_EEESC_SE_Li128ELb0ELb1ELb1ELb0EEENS1_30DynamicPersistentTileSchedulerILi128ELi128ELb1ELb1ELb0EEEEEEEEEvNT_6ParamsE --------------------------
	.section	.nv.constant0._ZN7cutlass13device_kernelIN5flash19enable_sm80_to_sm89INS1_16FlashAttnFwdSm80INS1_25CollectiveMainloopFwdSm80ILi4ELi1ELb0EN4cute5tupleIJNS5_1CILi128EEENS7_ILi112EEENS7_ILi64EEEEEELi64ENS_10bfloat16_tEfNS_4arch4Sm80ELb1ELb0ELb1ELb0ELb0ELb0ELb1ELb1EEENS1_21CollectiveEpilogueFwdINS6_IJS8_SA_S9_EEENS6_IJNS7_ILi1EEESI_SI_EEESC_SE_Li128ELb0ELb1ELb1ELb0EEENS1_30DynamicPersistentTileSchedulerILi128ELi128ELb1ELb1ELb0EEEEEEEEEvNT_6ParamsE,"a",@progbits
	.sectionflags	@""
	.align	4
.nv.constant0._ZN7cutlass13device_kernelIN5flash19enable_sm80_to_sm89INS1_16FlashAttnFwdSm80INS1_25CollectiveMainloopFwdSm80ILi4ELi1ELb0EN4cute5tupleIJNS5_1CILi128EEENS7_ILi112EEENS7_ILi64EEEEEELi64ENS_10bfloat16_tEfNS_4arch4Sm80ELb1ELb0ELb1ELb0ELb0ELb0ELb1ELb1EEENS1_21CollectiveEpilogueFwdINS6_IJS8_SA_S9_EEENS6_IJNS7_ILi1EEESI_SI_EEESC_SE_Li128ELb0ELb1ELb1ELb0EEENS1_30DynamicPersistentTileSchedulerILi128ELi128ELb1ELb1ELb0EEEEEEEEEvNT_6ParamsE:
	.zero		1592


//--------------------- .nv.constant0._ZN7cutlass13device_kernelIN5flash19enable_sm80_to_sm89INS1_16FlashAttnFwdSm80INS1_25CollectiveMainloopFwdSm80ILi4ELi1ELb0EN4cute5tupleIJNS5_1CILi128EEENS7_ILi80EEENS7_ILi64EEEEEELi64ENS_10bfloat16_tEfNS_4arch4Sm80ELb1ELb0ELb1ELb1ELb0ELb0ELb1ELb1EEENS1_21CollectiveEpilogueFwdINS6_IJS8_SA_S9_EEENS6_IJNS7_ILi1EEESI_SI_EEESC_SE_Li128ELb1ELb1ELb1ELb0EEENS1_36VarlenDynamicPersistentTileSchedulerILi128ELi80ELi128ELi128ELb1ELb1ELb0ELb1ELb1ELb1EEEEEEEEEvNT_6ParamsE --------------------------
	.section	.nv.constant0._ZN7cutlass13device_kernelIN5flash19enable_sm80_to_sm89INS1_16FlashAttnFwdSm80INS1_25CollectiveMainloopFwdSm80ILi4ELi1ELb0EN4cute5tupleIJNS5_1CILi128EEENS7_ILi80EEENS7_ILi64EEEEEELi64ENS_10bfloat16_tEfNS_4arch4Sm80ELb1ELb0ELb1ELb1ELb0ELb0ELb1ELb1EEENS1_21CollectiveEpilogueFwdINS6_IJS8_SA_S9_EEENS6_IJNS7_ILi1EEESI_SI_EEESC_SE_Li128ELb1ELb1ELb1ELb0EEENS1_36VarlenDynamicPersistentTileSchedulerILi128ELi80ELi128ELi128ELb1ELb1ELb0ELb1ELb1ELb1EEEEEEEEEvNT_6ParamsE,"a",@progbits
	.sectionflags	@""
	.align	4
.nv.constant0._ZN7cutlass13device_kernelIN5flash19enable_sm80_to_sm89INS1_16FlashAttnFwdSm80INS1_25CollectiveMainloopFwdSm80ILi4ELi1ELb0EN4cute5tupleIJNS5_1CILi128EEENS7_ILi80EEENS7_ILi64EEEEEELi64ENS_10bfloat16_tEfNS_4arch4Sm80ELb1ELb0ELb1ELb1ELb0ELb0ELb1ELb1EEENS1_21CollectiveEpilogueFwdINS6_IJS8_SA_S9_EEENS6_IJNS7_ILi1EEESI_SI_EEESC_SE_Li128ELb1ELb1ELb1ELb0EEENS1_36VarlenDynamicPersistentTileSchedulerILi128ELi80ELi128ELi128ELb1ELb1ELb0ELb1ELb1ELb1EEEEEEEEEvNT_6ParamsE:
	.zero		1608


//--------------------- .nv.constant0._ZN7cutlass13device_kernelIN5flash19enable_sm80_to_sm89INS1_16FlashAttnFwdSm80INS1_25CollectiveMainloopFwdSm80ILi4ELi1ELb0EN4cute5tupleIJNS5_1CILi128EEENS7_ILi80EEENS7_ILi64EEEEEELi64ENS_10bfloat16_tEfNS_4arch4Sm80ELb1ELb0ELb1ELb1ELb0ELb1ELb1ELb1EEENS1_21CollectiveEpilogueFwdINS6_IJS8_SA_S9_EEENS6_IJNS7_ILi1EEESI_SI_EEESC_SE_Li128ELb1ELb1ELb1ELb0EEENS1_36VarlenDynamicPersistentTileSchedulerILi128ELi80ELi128ELi128ELb1ELb1ELb0ELb1ELb1ELb1EEEEEEEEEvNT_6ParamsE --------------------------
	.section	.nv.constant0._ZN7cutlass13device_kernelIN5flash19enable_sm80_to_sm89INS1_16FlashAttnFwdSm80INS1_25CollectiveMainloopFwdSm80ILi4ELi1ELb0EN4cute5tupleIJNS5_1CILi128EEENS7_ILi80EEENS7_ILi64EEEEEELi64ENS_10bfloat16_tEfNS_4arch4Sm80ELb1ELb0ELb1ELb1ELb0ELb1ELb1ELb1EEENS1_21CollectiveEpilogueFwdINS6_IJS8_SA_S9_EEENS6_IJNS7_ILi1EEESI_SI_EEESC_SE_Li128ELb1ELb1ELb1ELb0EEENS1_36VarlenDynamicPersistentTileSchedulerILi128ELi80ELi128ELi128ELb1ELb1ELb0ELb1ELb1ELb1EEEEEEEEEvNT_6ParamsE,"a",@progbits
	.sectionflags	@""
	.align	4
.nv.constant0._ZN7cutlass13device_kernelIN5flash19enable_sm80_to_sm89INS1_16FlashAttnFwdSm80INS1_25CollectiveMainloopFwdSm80ILi4ELi1ELb0EN4cute5tupleIJNS5_1CILi128EEENS7_ILi80EEENS7_ILi64EEEEEELi64ENS_10bfloat16_tEfNS_4arch4Sm80ELb1ELb0ELb1ELb1ELb0ELb1ELb1ELb1EEENS1_21CollectiveEpilogueFwdINS6_IJS8_SA_S9_EEENS6_IJNS7_ILi1EEESI_SI_EEESC_SE_Li128ELb1ELb1ELb1ELb0EEENS1_36VarlenDynamicPersistentTileSchedulerILi128ELi80ELi128ELi128ELb1ELb1ELb0ELb1ELb1ELb1EEEEEEEEEvNT_6ParamsE:
	.zero		1608


//--------------------- SYMBOLS --------------------------

	.type		.nv.reservedSmem.offset0,@object
	.size		.nv.reservedSmem.offset0,0x4
